//
// Generated by NVIDIA NVVM Compiler
//
// Compiler Build ID: CL-33191640
// Cuda compilation tools, release 12.2, V12.2.140
// Based on NVVM 7.0.1
//

.version 8.2
.target sm_50
.address_size 64

	// .globl	_Z21GMMNLSE_nonlinear_sumP7double2S0_PKS_PKdS4_PKhPKjS8_bjjjj
// _ZZ21GMMNLSE_nonlinear_sumP7double2S0_PKS_PKdS4_PKhPKjS8_bjjjjE7this_At has been demoted

.visible .entry _Z21GMMNLSE_nonlinear_sumP7double2S0_PKS_PKdS4_PKhPKjS8_bjjjj(
	.param .u64 _Z21GMMNLSE_nonlinear_sumP7double2S0_PKS_PKdS4_PKhPKjS8_bjjjj_param_0,
	.param .u64 _Z21GMMNLSE_nonlinear_sumP7double2S0_PKS_PKdS4_PKhPKjS8_bjjjj_param_1,
	.param .u64 _Z21GMMNLSE_nonlinear_sumP7double2S0_PKS_PKdS4_PKhPKjS8_bjjjj_param_2,
	.param .u64 _Z21GMMNLSE_nonlinear_sumP7double2S0_PKS_PKdS4_PKhPKjS8_bjjjj_param_3,
	.param .u64 _Z21GMMNLSE_nonlinear_sumP7double2S0_PKS_PKdS4_PKhPKjS8_bjjjj_param_4,
	.param .u64 _Z21GMMNLSE_nonlinear_sumP7double2S0_PKS_PKdS4_PKhPKjS8_bjjjj_param_5,
	.param .u64 _Z21GMMNLSE_nonlinear_sumP7double2S0_PKS_PKdS4_PKhPKjS8_bjjjj_param_6,
	.param .u64 _Z21GMMNLSE_nonlinear_sumP7double2S0_PKS_PKdS4_PKhPKjS8_bjjjj_param_7,
	.param .u8 _Z21GMMNLSE_nonlinear_sumP7double2S0_PKS_PKdS4_PKhPKjS8_bjjjj_param_8,
	.param .u32 _Z21GMMNLSE_nonlinear_sumP7double2S0_PKS_PKdS4_PKhPKjS8_bjjjj_param_9,
	.param .u32 _Z21GMMNLSE_nonlinear_sumP7double2S0_PKS_PKdS4_PKhPKjS8_bjjjj_param_10,
	.param .u32 _Z21GMMNLSE_nonlinear_sumP7double2S0_PKS_PKdS4_PKhPKjS8_bjjjj_param_11,
	.param .u32 _Z21GMMNLSE_nonlinear_sumP7double2S0_PKS_PKdS4_PKhPKjS8_bjjjj_param_12
)
{
	.reg .pred 	%p<28>;
	.reg .b16 	%rs<22>;
	.reg .b32 	%r<144>;
	.reg .f64 	%fd<222>;
	.reg .b64 	%rd<76>;
	// demoted variable
	.shared .align 16 .b8 _ZZ21GMMNLSE_nonlinear_sumP7double2S0_PKS_PKdS4_PKhPKjS8_bjjjjE7this_At[512];

	ld.param.s8 	%rs1, [_Z21GMMNLSE_nonlinear_sumP7double2S0_PKS_PKdS4_PKhPKjS8_bjjjj_param_8];
	ld.param.u64 	%rd30, [_Z21GMMNLSE_nonlinear_sumP7double2S0_PKS_PKdS4_PKhPKjS8_bjjjj_param_0];
	ld.param.u64 	%rd31, [_Z21GMMNLSE_nonlinear_sumP7double2S0_PKS_PKdS4_PKhPKjS8_bjjjj_param_1];
	ld.param.u64 	%rd32, [_Z21GMMNLSE_nonlinear_sumP7double2S0_PKS_PKdS4_PKhPKjS8_bjjjj_param_2];
	ld.param.u64 	%rd35, [_Z21GMMNLSE_nonlinear_sumP7double2S0_PKS_PKdS4_PKhPKjS8_bjjjj_param_3];
	ld.param.u64 	%rd36, [_Z21GMMNLSE_nonlinear_sumP7double2S0_PKS_PKdS4_PKhPKjS8_bjjjj_param_4];
	ld.param.u64 	%rd37, [_Z21GMMNLSE_nonlinear_sumP7double2S0_PKS_PKdS4_PKhPKjS8_bjjjj_param_5];
	ld.param.u64 	%rd33, [_Z21GMMNLSE_nonlinear_sumP7double2S0_PKS_PKdS4_PKhPKjS8_bjjjj_param_6];
	ld.param.u64 	%rd34, [_Z21GMMNLSE_nonlinear_sumP7double2S0_PKS_PKdS4_PKhPKjS8_bjjjj_param_7];
	ld.param.u32 	%r31, [_Z21GMMNLSE_nonlinear_sumP7double2S0_PKS_PKdS4_PKhPKjS8_bjjjj_param_9];
	ld.param.u32 	%r32, [_Z21GMMNLSE_nonlinear_sumP7double2S0_PKS_PKdS4_PKhPKjS8_bjjjj_param_10];
	ld.param.u32 	%r33, [_Z21GMMNLSE_nonlinear_sumP7double2S0_PKS_PKdS4_PKhPKjS8_bjjjj_param_11];
	ld.param.u32 	%r30, [_Z21GMMNLSE_nonlinear_sumP7double2S0_PKS_PKdS4_PKhPKjS8_bjjjj_param_12];
	cvta.to.global.u64 	%rd1, %rd35;
	cvta.to.global.u64 	%rd2, %rd36;
	cvta.to.global.u64 	%rd3, %rd37;
	mov.u32 	%r1, %tid.x;
	div.u32 	%r2, %r1, %r33;
	mul.lo.s32 	%r34, %r2, %r33;
	sub.s32 	%r3, %r1, %r34;
	mov.u32 	%r4, %ctaid.x;
	div.u32 	%r5, %r4, %r30;
	mul.lo.s32 	%r6, %r32, %r31;
	mul.lo.s32 	%r7, %r6, %r33;
	setp.ge.u32 	%p1, %r1, %r33;
	shl.b32 	%r35, %r3, 4;
	mov.u32 	%r36, _ZZ21GMMNLSE_nonlinear_sumP7double2S0_PKS_PKdS4_PKhPKjS8_bjjjjE7this_At;
	add.s32 	%r8, %r36, %r35;
	@%p1 bra 	$L__BB0_2;

	cvta.to.global.u64 	%rd38, %rd32;
	mad.lo.s32 	%r37, %r3, %r6, %r5;
	mul.wide.u32 	%rd39, %r37, 16;
	add.s64 	%rd40, %rd38, %rd39;
	ld.global.v4.u32 	{%r38, %r39, %r40, %r41}, [%rd40];
	st.shared.v4.u32 	[%r8], {%r38, %r39, %r40, %r41};

$L__BB0_2:
	bar.sync 	0;
	cvta.to.global.u64 	%rd41, %rd33;
	mul.wide.u32 	%rd42, %r1, 4;
	add.s64 	%rd43, %rd41, %rd42;
	ld.global.s32 	%rd5, [%rd43];
	cvta.to.global.u64 	%rd44, %rd34;
	add.s64 	%rd45, %rd44, %rd42;
	ld.global.u32 	%r9, [%rd45];
	mul.lo.s32 	%r47, %r5, %r30;
	sub.s32 	%r46, %r4, %r47;
	setp.eq.s32 	%p2, %r46, 0;
	@%p2 bra 	$L__BB0_13;

	setp.ne.s32 	%p3, %r46, 1;
	@%p3 bra 	$L__BB0_22;

	cvt.u32.u64 	%r48, %rd5;
	setp.eq.s32 	%p4, %r48, 0;
	setp.eq.s16 	%p5, %rs1, 0;
	or.pred  	%p6, %p5, %p4;
	@%p6 bra 	$L__BB0_22;

	add.s32 	%r138, %r48, -1;
	add.s32 	%r11, %r9, -1;
	setp.ge.u32 	%p7, %r138, %r11;
	mov.f64 	%fd24, 0d0000000000000000;
	mov.f64 	%fd211, %fd24;
	@%p7 bra 	$L__BB0_12;

	sub.s32 	%r51, %r9, %r48;
	and.b32  	%r137, %r51, 3;
	setp.eq.s32 	%p8, %r137, 0;
	mov.f64 	%fd211, 0d0000000000000000;
	@%p8 bra 	$L__BB0_9;

	shl.b64 	%rd46, %rd5, 3;
	add.s64 	%rd47, %rd2, %rd46;
	add.s64 	%rd69, %rd47, -8;
	shl.b32 	%r53, %r48, 2;
	cvt.s64.s32 	%rd48, %r53;
	add.s64 	%rd49, %rd3, %rd48;
	add.s64 	%rd68, %rd49, -1;

$L__BB0_8:
	.pragma "nounroll";
	ld.global.u8 	%rs2, [%rd68+-1];
	cvt.u32.u16 	%r54, %rs2;
	ld.global.u8 	%rs3, [%rd68];
	cvt.u32.u16 	%r55, %rs3;
	mul.wide.u16 	%r56, %rs2, 16;
	add.s32 	%r58, %r36, %r56;
	ld.shared.v2.f64 	{%fd28, %fd29}, [%r58+-16];
	mul.wide.u16 	%r59, %rs3, 16;
	add.s32 	%r60, %r36, %r59;
	ld.shared.v2.f64 	{%fd32, %fd33}, [%r60+-16];
	setp.eq.s32 	%p9, %r54, %r55;
	mul.f64 	%fd36, %fd29, %fd33;
	fma.rn.f64 	%fd37, %fd28, %fd32, %fd36;
	ld.global.f64 	%fd38, [%rd69];
	mul.f64 	%fd39, %fd38, %fd37;
	add.f64 	%fd40, %fd39, %fd39;
	selp.f64 	%fd41, %fd39, %fd40, %p9;
	add.f64 	%fd211, %fd211, %fd41;
	add.s32 	%r138, %r138, 1;
	add.s64 	%rd69, %rd69, 8;
	add.s64 	%rd68, %rd68, 4;
	add.s32 	%r137, %r137, -1;
	setp.ne.s32 	%p10, %r137, 0;
	@%p10 bra 	$L__BB0_8;

$L__BB0_9:
	not.b32 	%r62, %r48;
	add.s32 	%r63, %r9, %r62;
	setp.lt.u32 	%p11, %r63, 3;
	@%p11 bra 	$L__BB0_12;

	mul.wide.s32 	%rd50, %r138, 8;
	add.s64 	%rd51, %rd2, %rd50;
	add.s64 	%rd71, %rd51, 16;
	shl.b32 	%r64, %r138, 2;
	cvt.s64.s32 	%rd52, %r64;
	add.s64 	%rd53, %rd3, %rd52;
	add.s64 	%rd70, %rd53, 7;

$L__BB0_11:
	ld.global.u8 	%rs4, [%rd70+-5];
	cvt.u32.u16 	%r65, %rs4;
	ld.global.u8 	%rs5, [%rd70+-4];
	cvt.u32.u16 	%r66, %rs5;
	mul.wide.u16 	%r67, %rs4, 16;
	add.s32 	%r69, %r36, %r67;
	ld.shared.v2.f64 	{%fd42, %fd43}, [%r69+-16];
	mul.wide.u16 	%r70, %rs5, 16;
	add.s32 	%r71, %r36, %r70;
	ld.shared.v2.f64 	{%fd46, %fd47}, [%r71+-16];
	setp.eq.s32 	%p12, %r65, %r66;
	mul.f64 	%fd50, %fd43, %fd47;
	fma.rn.f64 	%fd51, %fd42, %fd46, %fd50;
	ld.global.f64 	%fd52, [%rd71+-16];
	mul.f64 	%fd53, %fd52, %fd51;
	add.f64 	%fd54, %fd53, %fd53;
	selp.f64 	%fd55, %fd53, %fd54, %p12;
	add.f64 	%fd56, %fd211, %fd55;
	ld.global.u8 	%rs6, [%rd70+-1];
	cvt.u32.u16 	%r72, %rs6;
	ld.global.u8 	%rs7, [%rd70];
	cvt.u32.u16 	%r73, %rs7;
	mul.wide.u16 	%r74, %rs6, 16;
	add.s32 	%r75, %r36, %r74;
	ld.shared.v2.f64 	{%fd57, %fd58}, [%r75+-16];
	mul.wide.u16 	%r76, %rs7, 16;
	add.s32 	%r77, %r36, %r76;
	ld.shared.v2.f64 	{%fd61, %fd62}, [%r77+-16];
	setp.eq.s32 	%p13, %r72, %r73;
	mul.f64 	%fd65, %fd58, %fd62;
	fma.rn.f64 	%fd66, %fd57, %fd61, %fd65;
	ld.global.f64 	%fd67, [%rd71+-8];
	mul.f64 	%fd68, %fd67, %fd66;
	add.f64 	%fd69, %fd68, %fd68;
	selp.f64 	%fd70, %fd68, %fd69, %p13;
	add.f64 	%fd71, %fd56, %fd70;
	ld.global.u8 	%rs8, [%rd70+3];
	cvt.u32.u16 	%r78, %rs8;
	ld.global.u8 	%rs9, [%rd70+4];
	cvt.u32.u16 	%r79, %rs9;
	mul.wide.u16 	%r80, %rs8, 16;
	add.s32 	%r81, %r36, %r80;
	ld.shared.v2.f64 	{%fd72, %fd73}, [%r81+-16];
	mul.wide.u16 	%r82, %rs9, 16;
	add.s32 	%r83, %r36, %r82;
	ld.shared.v2.f64 	{%fd76, %fd77}, [%r83+-16];
	setp.eq.s32 	%p14, %r78, %r79;
	mul.f64 	%fd80, %fd73, %fd77;
	fma.rn.f64 	%fd81, %fd72, %fd76, %fd80;
	ld.global.f64 	%fd82, [%rd71];
	mul.f64 	%fd83, %fd82, %fd81;
	add.f64 	%fd84, %fd83, %fd83;
	selp.f64 	%fd85, %fd83, %fd84, %p14;
	add.f64 	%fd86, %fd71, %fd85;
	ld.global.u8 	%rs10, [%rd70+7];
	cvt.u32.u16 	%r84, %rs10;
	ld.global.u8 	%rs11, [%rd70+8];
	cvt.u32.u16 	%r85, %rs11;
	mul.wide.u16 	%r86, %rs10, 16;
	add.s32 	%r87, %r36, %r86;
	ld.shared.v2.f64 	{%fd87, %fd88}, [%r87+-16];
	mul.wide.u16 	%r88, %rs11, 16;
	add.s32 	%r89, %r36, %r88;
	ld.shared.v2.f64 	{%fd91, %fd92}, [%r89+-16];
	setp.eq.s32 	%p15, %r84, %r85;
	mul.f64 	%fd95, %fd88, %fd92;
	fma.rn.f64 	%fd96, %fd87, %fd91, %fd95;
	ld.global.f64 	%fd97, [%rd71+8];
	mul.f64 	%fd98, %fd97, %fd96;
	add.f64 	%fd99, %fd98, %fd98;
	selp.f64 	%fd100, %fd98, %fd99, %p15;
	add.f64 	%fd211, %fd86, %fd100;
	add.s64 	%rd71, %rd71, 32;
	add.s64 	%rd70, %rd70, 16;
	add.s32 	%r138, %r138, 4;
	setp.lt.u32 	%p16, %r138, %r11;
	@%p16 bra 	$L__BB0_11;

$L__BB0_12:
	mad.lo.s32 	%r90, %r2, %r6, %r5;
	mad.lo.s32 	%r91, %r3, %r7, %r90;
	cvta.to.global.u64 	%rd54, %rd31;
	mul.wide.u32 	%rd55, %r91, 16;
	add.s64 	%rd56, %rd54, %rd55;
	st.global.v2.f64 	[%rd56], {%fd211, %fd24};
	bra.uni 	$L__BB0_22;

$L__BB0_13:
	cvt.u32.u64 	%r92, %rd5;
	setp.eq.s32 	%p17, %r92, 0;
	@%p17 bra 	$L__BB0_22;

	ld.shared.v2.f64 	{%fd104, %fd105}, [%r8];
	add.s32 	%r142, %r92, -1;
	add.s32 	%r21, %r9, -1;
	setp.ge.u32 	%p18, %r142, %r21;
	mov.f64 	%fd220, 0d0000000000000000;
	mov.f64 	%fd221, %fd220;
	@%p18 bra 	$L__BB0_21;

	sub.s32 	%r95, %r9, %r92;
	and.b32  	%r141, %r95, 3;
	setp.eq.s32 	%p19, %r141, 0;
	mov.f64 	%fd221, 0d0000000000000000;
	mov.f64 	%fd220, %fd221;
	@%p19 bra 	$L__BB0_18;

	shl.b64 	%rd57, %rd5, 3;
	add.s64 	%rd58, %rd1, %rd57;
	add.s64 	%rd73, %rd58, -8;
	shl.b32 	%r97, %r92, 2;
	cvt.s64.s32 	%rd59, %r97;
	add.s64 	%rd60, %rd3, %rd59;
	add.s64 	%rd72, %rd60, -1;

$L__BB0_17:
	.pragma "nounroll";
	ld.global.u8 	%rs12, [%rd72+-1];
	cvt.u32.u16 	%r98, %rs12;
	ld.global.u8 	%rs13, [%rd72];
	cvt.u32.u16 	%r99, %rs13;
	mul.wide.u16 	%r100, %rs12, 16;
	add.s32 	%r102, %r36, %r100;
	ld.shared.v2.f64 	{%fd111, %fd112}, [%r102+-16];
	mul.wide.u16 	%r103, %rs13, 16;
	add.s32 	%r104, %r36, %r103;
	ld.shared.v2.f64 	{%fd115, %fd116}, [%r104+-16];
	mul.f64 	%fd119, %fd112, %fd116;
	fma.rn.f64 	%fd120, %fd111, %fd115, %fd119;
	ld.global.f64 	%fd121, [%rd73];
	mul.f64 	%fd122, %fd121, %fd120;
	setp.eq.s32 	%p20, %r98, %r99;
	mul.f64 	%fd123, %fd104, %fd122;
	mul.f64 	%fd124, %fd105, %fd122;
	add.f64 	%fd125, %fd123, %fd123;
	add.f64 	%fd126, %fd124, %fd124;
	selp.f64 	%fd127, %fd123, %fd125, %p20;
	selp.f64 	%fd128, %fd124, %fd126, %p20;
	add.f64 	%fd221, %fd221, %fd128;
	add.f64 	%fd220, %fd220, %fd127;
	add.s32 	%r142, %r142, 1;
	add.s64 	%rd73, %rd73, 8;
	add.s64 	%rd72, %rd72, 4;
	add.s32 	%r141, %r141, -1;
	setp.ne.s32 	%p21, %r141, 0;
	@%p21 bra 	$L__BB0_17;

$L__BB0_18:
	not.b32 	%r106, %r92;
	add.s32 	%r107, %r9, %r106;
	setp.lt.u32 	%p22, %r107, 3;
	@%p22 bra 	$L__BB0_21;

	mul.wide.s32 	%rd61, %r142, 8;
	add.s64 	%rd62, %rd1, %rd61;
	add.s64 	%rd75, %rd62, 16;
	shl.b32 	%r108, %r142, 2;
	cvt.s64.s32 	%rd63, %r108;
	add.s64 	%rd64, %rd3, %rd63;
	add.s64 	%rd74, %rd64, 7;

$L__BB0_20:
	ld.global.u8 	%rs14, [%rd74+-5];
	cvt.u32.u16 	%r109, %rs14;
	ld.global.u8 	%rs15, [%rd74+-4];
	cvt.u32.u16 	%r110, %rs15;
	mul.wide.u16 	%r111, %rs14, 16;
	add.s32 	%r113, %r36, %r111;
	ld.shared.v2.f64 	{%fd129, %fd130}, [%r113+-16];
	mul.wide.u16 	%r114, %rs15, 16;
	add.s32 	%r115, %r36, %r114;
	ld.shared.v2.f64 	{%fd133, %fd134}, [%r115+-16];
	mul.f64 	%fd137, %fd130, %fd134;
	fma.rn.f64 	%fd138, %fd129, %fd133, %fd137;
	ld.global.f64 	%fd139, [%rd75+-16];
	mul.f64 	%fd140, %fd139, %fd138;
	setp.eq.s32 	%p23, %r109, %r110;
	mul.f64 	%fd141, %fd104, %fd140;
	mul.f64 	%fd142, %fd105, %fd140;
	add.f64 	%fd143, %fd141, %fd141;
	add.f64 	%fd144, %fd142, %fd142;
	selp.f64 	%fd145, %fd141, %fd143, %p23;
	selp.f64 	%fd146, %fd142, %fd144, %p23;
	add.f64 	%fd147, %fd221, %fd146;
	add.f64 	%fd148, %fd220, %fd145;
	ld.global.u8 	%rs16, [%rd74+-1];
	cvt.u32.u16 	%r116, %rs16;
	ld.global.u8 	%rs17, [%rd74];
	cvt.u32.u16 	%r117, %rs17;
	mul.wide.u16 	%r118, %rs16, 16;
	add.s32 	%r119, %r36, %r118;
	ld.shared.v2.f64 	{%fd149, %fd150}, [%r119+-16];
	mul.wide.u16 	%r120, %rs17, 16;
	add.s32 	%r121, %r36, %r120;
	ld.shared.v2.f64 	{%fd153, %fd154}, [%r121+-16];
	mul.f64 	%fd157, %fd150, %fd154;
	fma.rn.f64 	%fd158, %fd149, %fd153, %fd157;
	ld.global.f64 	%fd159, [%rd75+-8];
	mul.f64 	%fd160, %fd159, %fd158;
	setp.eq.s32 	%p24, %r116, %r117;
	mul.f64 	%fd161, %fd104, %fd160;
	mul.f64 	%fd162, %fd105, %fd160;
	add.f64 	%fd163, %fd161, %fd161;
	add.f64 	%fd164, %fd162, %fd162;
	selp.f64 	%fd165, %fd161, %fd163, %p24;
	selp.f64 	%fd166, %fd162, %fd164, %p24;
	add.f64 	%fd167, %fd147, %fd166;
	add.f64 	%fd168, %fd148, %fd165;
	ld.global.u8 	%rs18, [%rd74+3];
	cvt.u32.u16 	%r122, %rs18;
	ld.global.u8 	%rs19, [%rd74+4];
	cvt.u32.u16 	%r123, %rs19;
	mul.wide.u16 	%r124, %rs18, 16;
	add.s32 	%r125, %r36, %r124;
	ld.shared.v2.f64 	{%fd169, %fd170}, [%r125+-16];
	mul.wide.u16 	%r126, %rs19, 16;
	add.s32 	%r127, %r36, %r126;
	ld.shared.v2.f64 	{%fd173, %fd174}, [%r127+-16];
	mul.f64 	%fd177, %fd170, %fd174;
	fma.rn.f64 	%fd178, %fd169, %fd173, %fd177;
	ld.global.f64 	%fd179, [%rd75];
	mul.f64 	%fd180, %fd179, %fd178;
	setp.eq.s32 	%p25, %r122, %r123;
	mul.f64 	%fd181, %fd104, %fd180;
	mul.f64 	%fd182, %fd105, %fd180;
	add.f64 	%fd183, %fd181, %fd181;
	add.f64 	%fd184, %fd182, %fd182;
	selp.f64 	%fd185, %fd181, %fd183, %p25;
	selp.f64 	%fd186, %fd182, %fd184, %p25;
	add.f64 	%fd187, %fd167, %fd186;
	add.f64 	%fd188, %fd168, %fd185;
	ld.global.u8 	%rs20, [%rd74+7];
	cvt.u32.u16 	%r128, %rs20;
	ld.global.u8 	%rs21, [%rd74+8];
	cvt.u32.u16 	%r129, %rs21;
	mul.wide.u16 	%r130, %rs20, 16;
	add.s32 	%r131, %r36, %r130;
	ld.shared.v2.f64 	{%fd189, %fd190}, [%r131+-16];
	mul.wide.u16 	%r132, %rs21, 16;
	add.s32 	%r133, %r36, %r132;
	ld.shared.v2.f64 	{%fd193, %fd194}, [%r133+-16];
	mul.f64 	%fd197, %fd190, %fd194;
	fma.rn.f64 	%fd198, %fd189, %fd193, %fd197;
	ld.global.f64 	%fd199, [%rd75+8];
	mul.f64 	%fd200, %fd199, %fd198;
	setp.eq.s32 	%p26, %r128, %r129;
	mul.f64 	%fd201, %fd104, %fd200;
	mul.f64 	%fd202, %fd105, %fd200;
	add.f64 	%fd203, %fd201, %fd201;
	add.f64 	%fd204, %fd202, %fd202;
	selp.f64 	%fd205, %fd201, %fd203, %p26;
	selp.f64 	%fd206, %fd202, %fd204, %p26;
	add.f64 	%fd221, %fd187, %fd206;
	add.f64 	%fd220, %fd188, %fd205;
	add.s64 	%rd75, %rd75, 32;
	add.s64 	%rd74, %rd74, 16;
	add.s32 	%r142, %r142, 4;
	setp.lt.u32 	%p27, %r142, %r21;
	@%p27 bra 	$L__BB0_20;

$L__BB0_21:
	mad.lo.s32 	%r134, %r2, %r6, %r5;
	mad.lo.s32 	%r135, %r3, %r7, %r134;
	cvta.to.global.u64 	%rd65, %rd30;
	mul.wide.u32 	%rd66, %r135, 16;
	add.s64 	%rd67, %rd65, %rd66;
	st.global.v2.f64 	[%rd67], {%fd220, %fd221};

$L__BB0_22:
	ret;

}



// ===== COMPILED SASS (sm_100) =====

	.target	sm_100

	.elftype	@"ET_EXEC"


//--------------------- .note.nv.tkinfo           --------------------------
	.section	.note.nv.tkinfo,"",@"SHT_NOTE"
	.sectionflags	@"SHF_NOTE_NV_TKINFO"
	.tkinfo
        /*0018*/ 	.word	0x00000002
        /*0030*/ 	.string	""
        /*0030*/ 	.string	"ptxas"
        /*0030*/ 	.string	"Cuda compilation tools, release 13.0, V13.0.88"
        /*0030*/ 	.string	"Build cuda_13.0.r13.0/compiler.36424714_0"
        /*0030*/ 	.string	"-arch sm_100 "



//--------------------- .note.nv.cuinfo           --------------------------
	.section	.note.nv.cuinfo,"",@"SHT_NOTE"
	.sectionflags	@"SHF_NOTE_NV_CUINFO"
        /*0018*/ 	.short	0x0002
        /*001a*/ 	.short	0x0032
        /*001c*/ 	.short	0x0082
	.zero		2


//--------------------- .nv.info                  --------------------------
	.section	.nv.info,"",@"SHT_CUDA_INFO"
	.align	4


	//----- nvinfo : EIATTR_REGCOUNT
	.align		4
        /*0000*/ 	.byte	0x04, 0x2f
        /*0002*/ 	.short	(.L_1 - .L_0)
	.align		4
.L_0:
        /*0004*/ 	.word	index@(_Z21GMMNLSE_nonlinear_sumP7double2S0_PKS_PKdS4_PKhPKjS8_bjjjj)
        /*0008*/ 	.word	0x0000002c


	//----- nvinfo : EIATTR_FRAME_SIZE
	.align		4
.L_1:
        /*000c*/ 	.byte	0x04, 0x11
        /*000e*/ 	.short	(.L_3 - .L_2)
	.align		4
.L_2:
        /*0010*/ 	.word	index@(_Z21GMMNLSE_nonlinear_sumP7double2S0_PKS_PKdS4_PKhPKjS8_bjjjj)
        /*0014*/ 	.word	0x00000000


	//----- nvinfo : EIATTR_MIN_STACK_SIZE
	.align		4
.L_3:
        /*0018*/ 	.byte	0x04, 0x12
        /*001a*/ 	.short	(.L_5 - .L_4)
	.align		4
.L_4:
        /*001c*/ 	.word	index@(_Z21GMMNLSE_nonlinear_sumP7double2S0_PKS_PKdS4_PKhPKjS8_bjjjj)
        /*0020*/ 	.word	0x00000000
.L_5:


//--------------------- .nv.compat                --------------------------
	.section	.nv.compat,"",@"SHT_CUDA_COMPAT_INFO"
	.align	4
        /*0000*/ 	.byte	0x02, 0x09, 0x00, 0x00, 0x02, 0x02, 0x01, 0x00, 0x02, 0x05, 0x05, 0x00, 0x03, 0x07, 0x01, 0x01
        /*0010*/ 	.byte	0x02, 0x03, 0x00, 0x00, 0x02, 0x06, 0x01, 0x00, 0x04, 0x0b, 0x08, 0x00, 0x01, 0x00, 0x00, 0x00
        /*0020*/ 	.byte	0x00, 0x00, 0x00, 0x00


//--------------------- .nv.info._Z21GMMNLSE_nonlinear_sumP7double2S0_PKS_PKdS4_PKhPKjS8_bjjjj --------------------------
	.section	.nv.info._Z21GMMNLSE_nonlinear_sumP7double2S0_PKS_PKdS4_PKhPKjS8_bjjjj,"",@"SHT_CUDA_INFO"
	.sectionflags	@""
	.align	4


	//----- nvinfo : EIATTR_CUDA_API_VERSION
	.align		4
        /*0000*/ 	.byte	0x04, 0x37
        /*0002*/ 	.short	(.L_7 - .L_6)
.L_6:
        /*0004*/ 	.word	0x00000082


	//----- nvinfo : EIATTR_KPARAM_INFO
	.align		4
.L_7:
        /*0008*/ 	.byte	0x04, 0x17
        /*000a*/ 	.short	(.L_9 - .L_8)
.L_8:
        /*000c*/ 	.word	0x00000000
        /*0010*/ 	.short	0x000c
        /*0012*/ 	.short	0x0050
        /*0014*/ 	.byte	0x00, 0xf0, 0x11, 0x00


	//----- nvinfo : EIATTR_KPARAM_INFO
	.align		4
.L_9:
        /*0018*/ 	.byte	0x04, 0x17
        /*001a*/ 	.short	(.L_11 - .L_10)
.L_10:
        /*001c*/ 	.word	0x00000000
        /*0020*/ 	.short	0x000b
        /*0022*/ 	.short	0x004c
        /*0024*/ 	.byte	0x00, 0xf0, 0x11, 0x00


	//----- nvinfo : EIATTR_KPARAM_INFO
	.align		4
.L_11:
        /*0028*/ 	.byte	0x04, 0x17
        /*002a*/ 	.short	(.L_13 - .L_12)
.L_12:
        /*002c*/ 	.word	0x00000000
        /*0030*/ 	.short	0x000a
        /*0032*/ 	.short	0x0048
        /*0034*/ 	.byte	0x00, 0xf0, 0x11, 0x00


	//----- nvinfo : EIATTR_KPARAM_INFO
	.align		4
.L_13:
        /*0038*/ 	.byte	0x04, 0x17
        /*003a*/ 	.short	(.L_15 - .L_14)
.L_14:
        /*003c*/ 	.word	0x00000000
        /*0040*/ 	.short	0x0009
        /*0042*/ 	.short	0x0044
        /*0044*/ 	.byte	0x00, 0xf0, 0x11, 0x00


	//----- nvinfo : EIATTR_KPARAM_INFO
	.align		4
.L_15:
        /*0048*/ 	.byte	0x04, 0x17
        /*004a*/ 	.short	(.L_17 - .L_16)
.L_16:
        /*004c*/ 	.word	0x00000000
        /*0050*/ 	.short	0x0008
        /*0052*/ 	.short	0x0040
        /*0054*/ 	.byte	0x00, 0xf0, 0x05, 0x00


	//----- nvinfo : EIATTR_KPARAM_INFO
	.align		4
.L_17:
        /*0058*/ 	.byte	0x04, 0x17
        /*005a*/ 	.short	(.L_19 - .L_18)
.L_18:
        /*005c*/ 	.word	0x00000000
        /*0060*/ 	.short	0x0007
        /*0062*/ 	.short	0x0038
        /*0064*/ 	.byte	0x00, 0xf0, 0x21, 0x00


	//----- nvinfo : EIATTR_KPARAM_INFO
	.align		4
.L_19:
        /*0068*/ 	.byte	0x04, 0x17
        /*006a*/ 	.short	(.L_21 - .L_20)
.L_20:
        /*006c*/ 	.word	0x00000000
        /*0070*/ 	.short	0x0006
        /*0072*/ 	.short	0x0030
        /*0074*/ 	.byte	0x00, 0xf0, 0x21, 0x00


	//----- nvinfo : EIATTR_KPARAM_INFO
	.align		4
.L_21:
        /*0078*/ 	.byte	0x04, 0x17
        /*007a*/ 	.short	(.L_23 - .L_22)
.L_22:
        /*007c*/ 	.word	0x00000000
        /*0080*/ 	.short	0x0005
        /*0082*/ 	.short	0x0028
        /*0084*/ 	.byte	0x00, 0xf0, 0x21, 0x00


	//----- nvinfo : EIATTR_KPARAM_INFO
	.align		4
.L_23:
        /*0088*/ 	.byte	0x04, 0x17
        /*008a*/ 	.short	(.L_25 - .L_24)
.L_24:
        /*008c*/ 	.word	0x00000000
        /*0090*/ 	.short	0x0004
        /*0092*/ 	.short	0x0020
        /*0094*/ 	.byte	0x00, 0xf0, 0x21, 0x00


	//----- nvinfo : EIATTR_KPARAM_INFO
	.align		4
.L_25:
        /*0098*/ 	.byte	0x04, 0x17
        /*009a*/ 	.short	(.L_27 - .L_26)
.L_26:
        /*009c*/ 	.word	0x00000000
        /*00a0*/ 	.short	0x0003
        /*00a2*/ 	.short	0x0018
        /*00a4*/ 	.byte	0x00, 0xf0, 0x21, 0x00


	//----- nvinfo : EIATTR_KPARAM_INFO
	.align		4
.L_27:
        /*00a8*/ 	.byte	0x04, 0x17
        /*00aa*/ 	.short	(.L_29 - .L_28)
.L_28:
        /*00ac*/ 	.word	0x00000000
        /*00b0*/ 	.short	0x0002
        /*00b2*/ 	.short	0x0010
        /*00b4*/ 	.byte	0x00, 0xf0, 0x21, 0x00


	//----- nvinfo : EIATTR_KPARAM_INFO
	.align		4
.L_29:
        /*00b8*/ 	.byte	0x04, 0x17
        /*00ba*/ 	.short	(.L_31 - .L_30)
.L_30:
        /*00bc*/ 	.word	0x00000000
        /*00c0*/ 	.short	0x0001
        /*00c2*/ 	.short	0x0008
        /*00c4*/ 	.byte	0x00, 0xf0, 0x21, 0x00


	//----- nvinfo : EIATTR_KPARAM_INFO
	.align		4
.L_31:
        /*00c8*/ 	.byte	0x04, 0x17
        /*00ca*/ 	.short	(.L_33 - .L_32)
.L_32:
        /*00cc*/ 	.word	0x00000000
        /*00d0*/ 	.short	0x0000
        /*00d2*/ 	.short	0x0000
        /*00d4*/ 	.byte	0x00, 0xf0, 0x21, 0x00


	//----- nvinfo : EIATTR_SPARSE_MMA_MASK
	.align		4
.L_33:
        /*00d8*/ 	.byte	0x03, 0x50
        /*00da*/ 	.short	0x0000


	//----- nvinfo : EIATTR_MAXREG_COUNT
	.align		4
        /*00dc*/ 	.byte	0x03, 0x1b
        /*00de*/ 	.short	0x00ff


	//----- nvinfo : EIATTR_NUM_BARRIERS
	.align		4
        /*00e0*/ 	.byte	0x02, 0x4c
        /*00e2*/ 	.byte	0x01
	.zero		1


	//----- nvinfo : EIATTR_MERCURY_ISA_VERSION
	.align		4
        /*00e4*/ 	.byte	0x03, 0x5f
        /*00e6*/ 	.short	0x0101


	//----- nvinfo : EIATTR_VRC_CTA_INIT_COUNT
	.align		4
        /*00e8*/ 	.byte	0x02, 0x4a
	.zero		1
	.zero		1


	//----- nvinfo : EIATTR_EXIT_INSTR_OFFSETS
	.align		4
        /*00ec*/ 	.byte	0x04, 0x1c
        /*00ee*/ 	.short	(.L_35 - .L_34)


	//   ....[0]....
.L_34:
        /*00f0*/ 	.word	0x00000460


	//   ....[1]....
        /*00f4*/ 	.word	0x000004b0


	//   ....[2]....
        /*00f8*/ 	.word	0x00000d40


	//   ....[3]....
        /*00fc*/ 	.word	0x00000d60


	//   ....[4]....
        /*0100*/ 	.word	0x00001840


	//----- nvinfo : EIATTR_CRS_STACK_SIZE
	.align		4
.L_35:
        /*0104*/ 	.byte	0x04, 0x1e
        /*0106*/ 	.short	(.L_37 - .L_36)
.L_36:
        /*0108*/ 	.word	0x00000000


	//----- nvinfo : EIATTR_CBANK_PARAM_SIZE
	.align		4
.L_37:
        /*010c*/ 	.byte	0x03, 0x19
        /*010e*/ 	.short	0x0054


	//----- nvinfo : EIATTR_PARAM_CBANK
	.align		4
        /*0110*/ 	.byte	0x04, 0x0a
        /*0112*/ 	.short	(.L_39 - .L_38)
	.align		4
.L_38:
        /*0114*/ 	.word	index@(.nv.constant0._Z21GMMNLSE_nonlinear_sumP7double2S0_PKS_PKdS4_PKhPKjS8_bjjjj)
        /*0118*/ 	.short	0x0380
        /*011a*/ 	.short	0x0054


	//----- nvinfo : EIATTR_SW_WAR
	.align		4
.L_39:
        /*011c*/ 	.byte	0x04, 0x36
        /*011e*/ 	.short	(.L_41 - .L_40)
.L_40:
        /*0120*/ 	.word	0x00000008
.L_41:


//--------------------- .nv.callgraph             --------------------------
	.section	.nv.callgraph,"",@"SHT_CUDA_CALLGRAPH"
	.align	4
	.sectionentsize	8
	.align		4
        /*0000*/ 	.word	0x00000000
	.align		4
        /*0004*/ 	.word	0xffffffff
	.align		4
        /*0008*/ 	.word	0x00000000
	.align		4
        /*000c*/ 	.word	0xfffffffe
	.align		4
        /*0010*/ 	.word	0x00000000
	.align		4
        /*0014*/ 	.word	0xfffffffd
	.align		4
        /*0018*/ 	.word	0x00000000
	.align		4
        /*001c*/ 	.word	0xfffffffc


//--------------------- .text._Z21GMMNLSE_nonlinear_sumP7double2S0_PKS_PKdS4_PKhPKjS8_bjjjj --------------------------
	.section	.text._Z21GMMNLSE_nonlinear_sumP7double2S0_PKS_PKdS4_PKhPKjS8_bjjjj,"ax",@progbits
	.align	128
        .global         _Z21GMMNLSE_nonlinear_sumP7double2S0_PKS_PKdS4_PKhPKjS8_bjjjj
        .type           _Z21GMMNLSE_nonlinear_sumP7double2S0_PKS_PKdS4_PKhPKjS8_bjjjj,@function
        .size           _Z21GMMNLSE_nonlinear_sumP7double2S0_PKS_PKdS4_PKhPKjS8_bjjjj,(.L_x_14 - _Z21GMMNLSE_nonlinear_sumP7double2S0_PKS_PKdS4_PKhPKjS8_bjjjj)
        .other          _Z21GMMNLSE_nonlinear_sumP7double2S0_PKS_PKdS4_PKhPKjS8_bjjjj,@"STO_CUDA_ENTRY STV_DEFAULT"
_Z21GMMNLSE_nonlinear_sumP7double2S0_PKS_PKdS4_PKhPKjS8_bjjjj:
.text._Z21GMMNLSE_nonlinear_sumP7double2S0_PKS_PKdS4_PKhPKjS8_bjjjj:
[----:B------:R-:W-:Y:S01]  /*0000*/  LDC R1, c[0x0][0x37c] ;  /* 0x0000df00ff017b82 */ /* 0x000fe20000000800 */
[----:B------:R-:W0:Y:S07]  /*0010*/  LDCU.64 UR6, c[0x0][0x3c8] ;  /* 0x00007900ff0677ac */ /* 0x000e2e0008000a00 */
[----:B------:R-:W1:Y:S01]  /*0020*/  LDC R4, c[0x0][0x3d0] ;  /* 0x0000f400ff047b82 */ /* 0x000e620000000800 */
[----:B------:R-:W2:Y:S01]  /*0030*/  S2R R3, SR_TID.X ;  /* 0x0000000000037919 */ /* 0x000ea20000002100 */
[----:B------:R-:W3:Y:S01]  /*0040*/  LDCU UR4, c[0x0][0x3c4] ;  /* 0x00007880ff0477ac */ /* 0x000ee20008000800 */
[----:B------:R-:W4:Y:S05]  /*0050*/  LDCU.64 UR8, c[0x0][0x358] ;  /* 0x00006b00ff0877ac */ /* 0x000f2a0008000a00 */
[----:B------:R-:W4:Y:S08]  /*0060*/  S2UR UR10, SR_CTAID.X ;  /* 0x00000000000a79c3 */ /* 0x000f300000002500 */
[----:B------:R-:W4:Y:S01]  /*0070*/  LDC.64 R16, c[0x0][0x3b0] ;  /* 0x0000ec00ff107b82 */ /* 0x000f220000000a00 */
[----:B0-----:R-:W0:Y:S01]  /*0080*/  I2F.U32.RP R0, UR7 ;  /* 0x0000000700007d06 */ /* 0x001e220008209000 */
[----:B------:R-:W-:Y:S01]  /*0090*/  ISETP.NE.U32.AND P2, PT, RZ, UR7, PT ;  /* 0x00000007ff007c0c */ /* 0x000fe2000bf45070 */
[----:B---3--:R-:W-:-:S05]  /*00a0*/  UIMAD UR4, UR6, UR4, URZ ;  /* 0x00000004060472a4 */ /* 0x008fca000f8e02ff */
[----:B------:R-:W3:Y:S01]  /*00b0*/  LDC.64 R12, c[0x0][0x3b8] ;  /* 0x0000ee00ff0c7b82 */ /* 0x000ee20000000a00 */
[----:B-1----:R-:W1:Y:S08]  /*00c0*/  I2F.U32.RP R2, R4 ;  /* 0x0000000400027306 */ /* 0x002e700000209000 */
[----:B0-----:R-:W0:Y:S01]  /*00d0*/  MUFU.RCP R0, R0 ;  /* 0x0000000000007308 */ /* 0x001e220000001000 */
[----:B--2---:R-:W-:-:S07]  /*00e0*/  ISETP.GE.U32.AND P0, PT, R3, UR7, PT ;  /* 0x0000000703007c0c */ /* 0x004fce000bf06070 */
[----:B-1----:R-:W1:Y:S01]  /*00f0*/  MUFU.RCP R2, R2 ;  /* 0x0000000200027308 */ /* 0x002e620000001000 */
[----:B0-----:R-:W-:-:S07]  /*0100*/  VIADD R6, R0, 0xffffffe ;  /* 0x0ffffffe00067836 */ /* 0x001fce0000000000 */
[----:B------:R0:W2:Y:S01]  /*0110*/  F2I.FTZ.U32.TRUNC.NTZ R7, R6 ;  /* 0x0000000600077305 */ /* 0x0000a2000021f000 */
[----:B-1----:R-:W-:-:S07]  /*0120*/  VIADD R8, R2, 0xffffffe ;  /* 0x0ffffffe02087836 */ /* 0x002fce0000000000 */
[----:B------:R1:W4:Y:S01]  /*0130*/  F2I.FTZ.U32.TRUNC.NTZ R9, R8 ;  /* 0x0000000800097305 */ /* 0x000322000021f000 */
[----:B0-----:R-:W-:Y:S02]  /*0140*/  IMAD.MOV.U32 R6, RZ, RZ, RZ ;  /* 0x000000ffff067224 */ /* 0x001fe400078e00ff */
[----:B--2---:R-:W-:Y:S02]  /*0150*/  IMAD.MOV R5, RZ, RZ, -R7 ;  /* 0x000000ffff057224 */ /* 0x004fe400078e0a07 */
[----:B-1----:R-:W-:Y:S02]  /*0160*/  IMAD.MOV.U32 R8, RZ, RZ, RZ ;  /* 0x000000ffff087224 */ /* 0x002fe400078e00ff */
[----:B------:R-:W-:Y:S02]  /*0170*/  IMAD R5, R5, UR7, RZ ;  /* 0x0000000705057c24 */ /* 0x000fe4000f8e02ff */
[----:B----4-:R-:W-:Y:S02]  /*0180*/  IMAD.MOV R11, RZ, RZ, -R9 ;  /* 0x000000ffff0b7224 */ /* 0x010fe400078e0a09 */
[----:B------:R-:W-:-:S04]  /*0190*/  IMAD.HI.U32 R6, R7, R5, R6 ;  /* 0x0000000507067227 */ /* 0x000fc800078e0006 */
[----:B------:R-:W-:Y:S02]  /*01a0*/  IMAD R7, R11, R4, RZ ;  /* 0x000000040b077224 */ /* 0x000fe400078e02ff */
[----:B------:R-:W-:-:S04]  /*01b0*/  IMAD.HI.U32 R5, R6, R3, RZ ;  /* 0x0000000306057227 */ /* 0x000fc800078e00ff */
[----:B------:R-:W-:Y:S02]  /*01c0*/  IMAD.HI.U32 R0, R9, R7, R8 ;  /* 0x0000000709007227 */ /* 0x000fe400078e0008 */
[----:B------:R-:W0:Y:S02]  /*01d0*/  @!P0 LDC.64 R8, c[0x0][0x390] ;  /* 0x0000e400ff088b82 */ /* 0x000e240000000a00 */
[----:B------:R-:W-:Y:S02]  /*01e0*/  IMAD.MOV R2, RZ, RZ, -R5 ;  /* 0x000000ffff027224 */ /* 0x000fe400078e0a05 */
[----:B------:R-:W-:-:S04]  /*01f0*/  IMAD.HI.U32 R0, R0, UR10, RZ ;  /* 0x0000000a00007c27 */ /* 0x000fc8000f8e00ff */
[----:B------:R-:W-:Y:S02]  /*0200*/  IMAD R2, R2, UR7, R3 ;  /* 0x0000000702027c24 */ /* 0x000fe4000f8e0203 */
[----:B------:R-:W-:-:S03]  /*0210*/  IMAD.MOV R7, RZ, RZ, -R0 ;  /* 0x000000ffff077224 */ /* 0x000fc600078e0a00 */
[----:B------:R-:W-:Y:S01]  /*0220*/  ISETP.GE.U32.AND P5, PT, R2, UR7, PT ;  /* 0x0000000702007c0c */ /* 0x000fe2000bfa6070 */
[----:B------:R-:W-:-:S05]  /*0230*/  IMAD R7, R4, R7, UR10 ;  /* 0x0000000a04077e24 */ /* 0x000fca000f8e0207 */
[----:B------:R-:W-:-:S07]  /*0240*/  ISETP.GE.U32.AND P3, PT, R7, R4, PT ;  /* 0x000000040700720c */ /* 0x000fce0003f66070 */
[----:B------:R-:W-:Y:S02]  /*0250*/  @P5 VIADD R2, R2, -UR7 ;  /* 0x8000000702025c36 */ /* 0x000fe40008000000 */
[----:B------:R-:W-:Y:S01]  /*0260*/  @P5 VIADD R5, R5, 0x1 ;  /* 0x0000000105055836 */ /* 0x000fe20000000000 */
[----:B------:R-:W-:Y:S02]  /*0270*/  ISETP.NE.U32.AND P5, PT, R4, RZ, PT ;  /* 0x000000ff0400720c */ /* 0x000fe40003fa5070 */
[----:B------:R-:W-:Y:S01]  /*0280*/  ISETP.GE.U32.AND P4, PT, R2, UR7, PT ;  /* 0x0000000702007c0c */ /* 0x000fe2000bf86070 */
[----:B------:R-:W-:Y:S02]  /*0290*/  @P3 IMAD.IADD R7, R7, 0x1, -R4 ;  /* 0x0000000107073824 */ /* 0x000fe400078e0a04 */
[----:B------:R-:W-:-:S03]  /*02a0*/  @P3 VIADD R0, R0, 0x1 ;  /* 0x0000000100003836 */ /* 0x000fc60000000000 */
[----:B------:R-:W-:-:S07]  /*02b0*/  ISETP.GE.U32.AND P1, PT, R7, R4, PT ;  /* 0x000000040700720c */ /* 0x000fce0003f26070 */
[----:B------:R-:W-:Y:S01]  /*02c0*/  @P4 VIADD R5, R5, 0x1 ;  /* 0x0000000105054836 */ /* 0x000fe20000000000 */
[----:B------:R-:W-:-:S05]  /*02d0*/  @!P2 LOP3.LUT R5, RZ, UR7, RZ, 0x33, !PT ;  /* 0x00000007ff05ac12 */ /* 0x000fca000f8e33ff */
[----:B------:R-:W-:Y:S02]  /*02e0*/  IMAD.MOV R2, RZ, RZ, -R5 ;  /* 0x000000ffff027224 */ /* 0x000fe400078e0a05 */
[----:B------:R-:W-:Y:S01]  /*02f0*/  @P1 VIADD R0, R0, 0x1 ;  /* 0x0000000100001836 */ /* 0x000fe20000000000 */
[----:B------:R-:W-:Y:S01]  /*0300*/  @!P5 LOP3.LUT R0, RZ, R4, RZ, 0x33, !PT ;  /* 0x00000004ff00d212 */ /* 0x000fe200078e33ff */
[----:B------:R-:W-:-:S04]  /*0310*/  IMAD R2, R2, UR7, R3 ;  /* 0x0000000702027c24 */ /* 0x000fc8000f8e0203 */
[----:B------:R-:W-:-:S04]  /*0320*/  @!P0 IMAD R7, R2, UR4, R0 ;  /* 0x0000000402078c24 */ /* 0x000fc8000f8e0200 */
[----:B0-----:R-:W-:-:S06]  /*0330*/  @!P0 IMAD.WIDE.U32 R8, R7, 0x10, R8 ;  /* 0x0000001007088825 */ /* 0x001fcc00078e0008 */
[----:B------:R-:W2:Y:S01]  /*0340*/  @!P0 LDG.E.128 R8, desc[UR8][R8.64] ;  /* 0x0000000808088981 */ /* 0x000ea2000c1e1d00 */
[----:B------:R-:W0:Y:S01]  /*0350*/  S2UR UR6, SR_CgaCtaId ;  /* 0x00000000000679c3 */ /* 0x000e220000008800 */
[----:B------:R-:W-:Y:S01]  /*0360*/  UMOV UR5, 0x400 ;  /* 0x0000040000057882 */ /* 0x000fe20000000000 */
[----:B------:R-:W-:Y:S01]  /*0370*/  IMAD.WIDE.U32 R16, R3, 0x4, R16 ;  /* 0x0000000403107825 */ /* 0x000fe200078e0010 */
[----:B0-----:R-:W-:-:S06]  /*0380*/  ULEA UR5, UR6, UR5, 0x18 ;  /* 0x0000000506057291 */ /* 0x001fcc000f8ec0ff */
[----:B------:R-:W-:Y:S01]  /*0390*/  LEA R6, R2, UR5, 0x4 ;  /* 0x0000000502067c11 */ /* 0x000fe2000f8e20ff */
[----:B---3--:R-:W-:-:S04]  /*03a0*/  IMAD.WIDE.U32 R12, R3, 0x4, R12 ;  /* 0x00000004030c7825 */ /* 0x008fc800078e000c */
[----:B--2---:R0:W-:Y:S01]  /*03b0*/  @!P0 STS.128 [R6], R8 ;  /* 0x0000000806008388 */ /* 0x0041e20000000c00 */
[----:B------:R-:W-:Y:S06]  /*03c0*/  BAR.SYNC.DEFER_BLOCKING 0x0 ;  /* 0x0000000000007b1d */ /* 0x000fec0000010000 */
[----:B------:R-:W2:Y:S04]  /*03d0*/  LDG.E R16, desc[UR8][R16.64] ;  /* 0x0000000810107981 */ /* 0x000ea8000c1e1900 */
[----:B------:R0:W5:Y:S01]  /*03e0*/  LDG.E R3, desc[UR8][R12.64] ;  /* 0x000000080c037981 */ /* 0x000162000c1e1900 */
[----:B------:R-:W-:Y:S01]  /*03f0*/  IMAD.MOV R7, RZ, RZ, -R0 ;  /* 0x000000ffff077224 */ /* 0x000fe200078e0a00 */
[----:B------:R-:W-:-:S03]  /*0400*/  UIMAD UR7, UR4, UR7, URZ ;  /* 0x00000007040772a4 */ /* 0x000fc6000f8e02ff */
[----:B------:R-:W-:-:S05]  /*0410*/  IMAD R4, R4, R7, UR10 ;  /* 0x0000000a04047e24 */ /* 0x000fca000f8e0207 */
[----:B------:R-:W-:Y:S02]  /*0420*/  ISETP.NE.AND P0, PT, R4, RZ, PT ;  /* 0x000000ff0400720c */ /* 0x000fe40003f05270 */
[----:B--2---:R-:W-:-:S11]  /*0430*/  SHF.R.S32.HI R7, RZ, 0x1f, R16 ;  /* 0x0000001fff077819 */ /* 0x004fd60000011410 */
[----:B0-----:R-:W-:Y:S05]  /*0440*/  @!P0 BRA `(.L_x_0) ;  /* 0x0000000800408947 */ /* 0x001fea0003800000 */
[----:B------:R-:W-:-:S13]  /*0450*/  ISETP.NE.AND P0, PT, R4, 0x1, PT ;  /* 0x000000010400780c */ /* 0x000fda0003f05270 */
[----:B------:R-:W-:Y:S05]  /*0460*/  @P0 EXIT ;  /* 0x000000000000094d */ /* 0x000fea0003800000 */
[----:B------:R-:W0:Y:S01]  /*0470*/  LDCU.U8 UR6, c[0x0][0x3c0] ;  /* 0x00007800ff0677ac */ /* 0x000e220008000000 */
[----:B------:R-:W-:Y:S01]  /*0480*/  ISETP.NE.AND P0, PT, R16, RZ, PT ;  /* 0x000000ff1000720c */ /* 0x000fe20003f05270 */
[----:B0-----:R-:W-:-:S06]  /*0490*/  UPRMT UR6, UR6, 0x8880, URZ ;  /* 0x0000888006067896 */ /* 0x001fcc00080000ff */
[----:B------:R-:W-:-:S13]  /*04a0*/  ISETP.EQ.OR P0, PT, RZ, UR6, !P0 ;  /* 0x00000006ff007c0c */ /* 0x000fda000c702670 */
[----:B------:R-:W-:Y:S05]  /*04b0*/  @P0 EXIT ;  /* 0x000000000000094d */ /* 0x000fea0003800000 */
[----:B------:R-:W-:Y:S01]  /*04c0*/  VIADD R33, R16, 0xffffffff ;  /* 0xffffffff10217836 */ /* 0x000fe20000000000 */
[----:B------:R-:W-:Y:S01]  /*04d0*/  BSSY.RECONVERGENT B0, `(.L_x_1) ;  /* 0x0000080000007945 */ /* 0x000fe20003800200 */
[----:B-----5:R-:W-:Y:S01]  /*04e0*/  VIADD R4, R3, 0xffffffff ;  /* 0xffffffff03047836 */ /* 0x020fe20000000000 */
[----:B------:R-:W-:-:S04]  /*04f0*/  CS2R R8, SRZ ;  /* 0x0000000000087805 */ /* 0x000fc8000001ff00 */
[----:B------:R-:W-:-:S13]  /*0500*/  ISETP.GE.U32.AND P0, PT, R33, R4, PT ;  /* 0x000000042100720c */ /* 0x000fda0003f06070 */
[----:B------:R-:W-:Y:S05]  /*0510*/  @P0 BRA `(.L_x_2) ;  /* 0x0000000400ec0947 */ /* 0x000fea0003800000 */
[----:B------:R-:W-:Y:S01]  /*0520*/  LOP3.LUT R8, RZ, R16, RZ, 0x33, !PT ;  /* 0x00000010ff087212 */ /* 0x000fe200078e33ff */
[C---:B------:R-:W-:Y:S01]  /*0530*/  IMAD.IADD R6, R3.reuse, 0x1, -R16 ;  /* 0x0000000103067824 */ /* 0x040fe200078e0a10 */
[----:B------:R-:W-:Y:S03]  /*0540*/  BSSY.RECONVERGENT B1, `(.L_x_3) ;  /* 0x0000028000017945 */ /* 0x000fe60003800200 */
[----:B------:R-:W-:Y:S01]  /*0550*/  IMAD.IADD R8, R3, 0x1, R8 ;  /* 0x0000000103087824 */ /* 0x000fe200078e0208 */
[----:B------:R-:W-:-:S04]  /*0560*/  LOP3.LUT P1, R3, R6, 0x3, RZ, 0xc0, !PT ;  /* 0x0000000306037812 */ /* 0x000fc8000782c0ff */
[----:B------:R-:W-:Y:S02]  /*0570*/  ISETP.GE.U32.AND P0, PT, R8, 0x3, PT ;  /* 0x000000030800780c */ /* 0x000fe40003f06070 */
[----:B------:R-:W-:-:S07]  /*0580*/  CS2R R8, SRZ ;  /* 0x0000000000087805 */ /* 0x000fce000001ff00 */
[----:B------:R-:W-:Y:S05]  /*0590*/  @!P1 BRA `(.L_x_4) ;  /* 0x0000000000889947 */ /* 0x000fea0003800000 */
[----:B------:R-:W0:Y:S01]  /*05a0*/  LDCU.128 UR12, c[0x0][0x3a0] ;  /* 0x00007400ff0c77ac */ /* 0x000e220008000c00 */
[C---:B------:R-:W-:Y:S01]  /*05b0*/  IMAD.SHL.U32 R6, R16.reuse, 0x4, RZ ;  /* 0x0000000410067824 */ /* 0x040fe200078e00ff */
[----:B0-----:R-:W-:-:S04]  /*05c0*/  LEA R10, P1, R16, UR12, 0x3 ;  /* 0x0000000c100a7c11 */ /* 0x001fc8000f8218ff */
[----:B------:R-:W-:Y:S02]  /*05d0*/  IADD3 R14, P3, PT, R6, UR14, RZ ;  /* 0x0000000e060e7c10 */ /* 0x000fe4000ff7e0ff */
[----:B------:R-:W-:Y:S02]  /*05e0*/  IADD3 R10, P2, PT, R10, -0x8, RZ ;  /* 0xfffffff80a0a7810 */ /* 0x000fe40007f5e0ff */
[----:B------:R-:W-:Y:S02]  /*05f0*/  LEA.HI.X R7, R16, UR13, R7, 0x3, P1 ;  /* 0x0000000d10077c11 */ /* 0x000fe400088f1c07 */
[----:B------:R-:W-:Y:S02]  /*0600*/  IADD3 R14, P4, PT, R14, -0x1, RZ ;  /* 0xffffffff0e0e7810 */ /* 0x000fe40007f9e0ff */
[----:B------:R-:W-:Y:S02]  /*0610*/  LEA.HI.X.SX32 R6, R6, UR15, 0x1, P3 ;  /* 0x0000000f06067c11 */ /* 0x000fe400098f0eff */
[----:B------:R-:W-:-:S02]  /*0620*/  IADD3.X R11, PT, PT, R7, -0x1, RZ, P2, !PT ;  /* 0xffffffff070b7810 */ /* 0x000fc400017fe4ff */
[----:B------:R-:W-:-:S07]  /*0630*/  IADD3.X R7, PT, PT, R6, -0x1, RZ, P4, !PT ;  /* 0xffffffff06077810 */ /* 0x000fce00027fe4ff */
.L_x_5:
[----:B------:R-:W-:Y:S01]  /*0640*/  IMAD.MOV.U32 R6, RZ, RZ, R14 ;  /* 0x000000ffff067224 */ /* 0x000fe200078e000e */
[----:B------:R0:W2:Y:S04]  /*0650*/  LDG.E.64 R20, desc[UR8][R10.64] ;  /* 0x000000080a147981 */ /* 0x0000a8000c1e1b00 */
[----:B------:R-:W3:Y:S04]  /*0660*/  LDG.E.U8 R23, desc[UR8][R6.64] ;  /* 0x0000000806177981 */ /* 0x000ee8000c1e1100 */
[----:B------:R-:W4:Y:S01]  /*0670*/  LDG.E.U8 R22, desc[UR8][R6.64+-0x1] ;  /* 0xffffff0806167981 */ /* 0x000f22000c1e1100 */
[----:B------:R-:W-:Y:S01]  /*0680*/  VIADD R3, R3, 0xffffffff ;  /* 0xffffffff03037836 */ /* 0x000fe20000000000 */
[----:B0-----:R-:W-:Y:S01]  /*0690*/  IADD3 R10, P2, PT, R10, 0x8, RZ ;  /* 0x000000080a0a7810 */ /* 0x001fe20007f5e0ff */
[----:B------:R-:W-:-:S04]  /*06a0*/  VIADD R33, R33, 0x1 ;  /* 0x0000000121217836 */ /* 0x000fc80000000000 */
[----:B------:R-:W-:Y:S01]  /*06b0*/  IMAD.X R11, RZ, RZ, R11, P2 ;  /* 0x000000ffff0b7224 */ /* 0x000fe200010e060b */
[----:B---3--:R-:W-:Y:S02]  /*06c0*/  LEA R16, R23, UR5, 0x4 ;  /* 0x0000000517107c11 */ /* 0x008fe4000f8e20ff */
[----:B----4-:R-:W-:-:S04]  /*06d0*/  LEA R24, R22, UR5, 0x4 ;  /* 0x0000000516187c11 */ /* 0x010fc8000f8e20ff */
[----:B------:R-:W-:Y:S04]  /*06e0*/  LDS.128 R16, [R16+-0x10] ;  /* 0xfffff00010107984 */ /* 0x000fe80000000c00 */
[----:B------:R-:W0:Y:S01]  /*06f0*/  LDS.128 R12, [R24+-0x10] ;  /* 0xfffff000180c7984 */ /* 0x000e220000000c00 */
[----:B------:R-:W-:Y:S01]  /*0700*/  ISETP.NE.AND P1, PT, R22, R23, PT ;  /* 0x000000171600720c */ /* 0x000fe20003f25270 */
[----:B0-----:R-:W-:-:S08]  /*0710*/  DMUL R14, R14, R18 ;  /* 0x000000120e0e7228 */ /* 0x001fd00000000000 */
[----:B------:R-:W-:-:S08]  /*0720*/  DFMA R12, R12, R16, R14 ;  /* 0x000000100c0c722b */ /* 0x000fd0000000000e */
[----:B--2---:R-:W-:-:S08]  /*0730*/  DMUL R12, R12, R20 ;  /* 0x000000140c0c7228 */ /* 0x004fd00000000000 */
[----:B------:R-:W-:-:S10]  /*0740*/  DADD R14, R12, R12 ;  /* 0x000000000c0e7229 */ /* 0x000fd4000000000c */
[----:B------:R-:W-:Y:S02]  /*0750*/  FSEL R12, R12, R14, !P1 ;  /* 0x0000000e0c0c7208 */ /* 0x000fe40004800000 */
[----:B------:R-:W-:Y:S02]  /*0760*/  FSEL R13, R13, R15, !P1 ;  /* 0x0000000f0d0d7208 */ /* 0x000fe40004800000 */
[----:B------:R-:W-:Y:S02]  /*0770*/  ISETP.NE.AND P1, PT, R3, RZ, PT ;  /* 0x000000ff0300720c */ /* 0x000fe40003f25270 */
[----:B------:R-:W-:Y:S02]  /*0780*/  IADD3 R14, P3, PT, R6, 0x4, RZ ;  /* 0x00000004060e7810 */ /* 0x000fe40007f7e0ff */
[----:B------:R-:W-:-:S03]  /*0790*/  DADD R8, R8, R12 ;  /* 0x0000000008087229 */ /* 0x000fc6000000000c */
[----:B------:R-:W-:-:S06]  /*07a0*/  IMAD.X R7, RZ, RZ, R7, P3 ;  /* 0x000000ffff077224 */ /* 0x000fcc00018e0607 */
[----:B------:R-:W-:Y:S05]  /*07b0*/  @P1 BRA `(.L_x_5) ;  /* 0xfffffffc00a01947 */ /* 0x000fea000383ffff */
.L_x_4:
[----:B------:R-:W-:Y:S05]  /*07c0*/  BSYNC.RECONVERGENT B1 ;  /* 0x0000000000017941 */ /* 0x000fea0003800200 */
.L_x_3:
[----:B------:R-:W-:Y:S05]  /*07d0*/  @!P0 BRA `(.L_x_2) ;  /* 0x00000004003c8947 */ /* 0x000fea0003800000 */
[----:B------:R-:W0:Y:S01]  /*07e0*/  LDC.64 R6, c[0x0][0x3a0] ;  /* 0x0000e800ff067b82 */ /* 0x000e220000000a00 */
[----:B------:R-:W1:Y:S01]  /*07f0*/  LDCU.64 UR10, c[0x0][0x3a8] ;  /* 0x00007500ff0a77ac */ /* 0x000e620008000a00 */
[----:B------:R-:W-:-:S05]  /*0800*/  IMAD.SHL.U32 R3, R33, 0x4, RZ ;  /* 0x0000000421037824 */ /* 0x000fca00078e00ff */
[----:B-1----:R-:W-:-:S04]  /*0810*/  IADD3 R34, P1, PT, R3, UR10, RZ ;  /* 0x0000000a03227c10 */ /* 0x002fc8000ff3e0ff */
[----:B------:R-:W-:Y:S01]  /*0820*/  IADD3 R34, P2, PT, R34, 0x7, RZ ;  /* 0x0000000722227810 */ /* 0x000fe20007f5e0ff */
[----:B0-----:R-:W-:Y:S01]  /*0830*/  IMAD.WIDE R6, R33, 0x8, R6 ;  /* 0x0000000821067825 */ /* 0x001fe200078e0206 */
[----:B------:R-:W-:Y:S02]  /*0840*/  LEA.HI.X.SX32 R35, R3, UR11, 0x1, P1 ;  /* 0x0000000b03237c11 */ /* 0x000fe400088f0eff */
[----:B------:R-:W-:-:S03]  /*0850*/  IADD3 R6, P0, PT, R6, 0x10, RZ ;  /* 0x0000001006067810 */ /* 0x000fc60007f1e0ff */
[----:B------:R-:W-:Y:S02]  /*0860*/  IMAD.X R35, RZ, RZ, R35, P2 ;  /* 0x000000ffff237224 */ /* 0x000fe400010e0623 */
[----:B------:R-:W-:-:S08]  /*0870*/  IMAD.X R3, RZ, RZ, R7, P0 ;  /* 0x000000ffff037224 */ /* 0x000fd000000e0607 */
.L_x_6:
[----:B------:R-:W2:Y:S04]  /*0880*/  LDG.E.U8 R32, desc[UR8][R34.64+-0x5] ;  /* 0xfffffb0822207981 */ /* 0x000ea8000c1e1100 */
[----:B------:R-:W3:Y:S04]  /*0890*/  LDG.E.U8 R31, desc[UR8][R34.64+-0x4] ;  /* 0xfffffc08221f7981 */ /* 0x000ee8000c1e1100 */
[----:B------:R-:W4:Y:S04]  /*08a0*/  LDG.E.U8 R29, desc[UR8][R34.64] ;  /* 0x00000008221d7981 */ /* 0x000f28000c1e1100 */
[----:B------:R-:W5:Y:S04]  /*08b0*/  LDG.E.U8 R30, desc[UR8][R34.64+-0x1] ;  /* 0xffffff08221e7981 */ /* 0x000f68000c1e1100 */
[----:B------:R-:W5:Y:S04]  /*08c0*/  LDG.E.U8 R28, desc[UR8][R34.64+0x3] ;  /* 0x00000308221c7981 */ /* 0x000f68000c1e1100 */
[----:B------:R-:W5:Y:S04]  /*08d0*/  LDG.E.U8 R11, desc[UR8][R34.64+0x4] ;  /* 0x00000408220b7981 */ /* 0x000f68000c1e1100 */
[----:B------:R-:W5:Y:S04]  /*08e0*/  LDG.E.U8 R7, desc[UR8][R34.64+0x8] ;  /* 0x0000080822077981 */ /* 0x000f68000c1e1100 */
[----:B------:R-:W5:Y:S01]  /*08f0*/  LDG.E.U8 R10, desc[UR8][R34.64+0x7] ;  /* 0x00000708220a7981 */ /* 0x000f62000c1e1100 */
[----:B--2---:R-:W-:-:S02]  /*0900*/  LEA R12, R32, UR5, 0x4 ;  /* 0x00000005200c7c11 */ /* 0x004fc4000f8e20ff */
[----:B---3--:R-:W-:-:S04]  /*0910*/  LEA R16, R31, UR5, 0x4 ;  /* 0x000000051f107c11 */ /* 0x008fc8000f8e20ff */
[----:B------:R-:W-:Y:S01]  /*0920*/  LDS.128 R12, [R12+-0x10] ;  /* 0xfffff0000c0c7984 */ /* 0x000fe20000000c00 */
[----:B----4-:R-:W-:-:S03]  /*0930*/  LEA R24, R29, UR5, 0x4 ;  /* 0x000000051d187c11 */ /* 0x010fc6000f8e20ff */
[----:B------:R-:W0:Y:S01]  /*0940*/  LDS.128 R16, [R16+-0x10] ;  /* 0xfffff00010107984 */ /* 0x000e220000000c00 */
[----:B-----5:R-:W-:-:S03]  /*0950*/  LEA R36, R30, UR5, 0x4 ;  /* 0x000000051e247c11 */ /* 0x020fc6000f8e20ff */
[----:B------:R-:W-:Y:S04]  /*0960*/  LDS.128 R24, [R24+-0x10] ;  /* 0xfffff00018187984 */ /* 0x000fe80000000c00 */
[----:B------:R-:W1:Y:S01]  /*0970*/  LDS.128 R20, [R36+-0x10] ;  /* 0xfffff00024147984 */ /* 0x000e620000000c00 */
[----:B------:R-:W-:Y:S02]  /*0980*/  LEA R37, R28, UR5, 0x4 ;  /* 0x000000051c257c11 */ /* 0x000fe4000f8e20ff */
[----:B------:R-:W-:Y:S01]  /*0990*/  LEA R38, R11, UR5, 0x4 ;  /* 0x000000050b267c11 */ /* 0x000fe2000f8e20ff */
[----:B0-----:R-:W-:Y:S02]  /*09a0*/  DMUL R14, R14, R18 ;  /* 0x000000120e0e7228 */ /* 0x001fe40000000000 */
[----:B-1----:R-:W-:-:S06]  /*09b0*/  DMUL R26, R22, R26 ;  /* 0x0000001a161a7228 */ /* 0x002fcc0000000000 */
[----:B------:R-:W-:Y:S02]  /*09c0*/  DFMA R22, R12, R16, R14 ;  /* 0x000000100c16722b */ /* 0x000fe4000000000e */
[----:B------:R-:W-:Y:S04]  /*09d0*/  LDS.128 R12, [R37+-0x10] ;  /* 0xfffff000250c7984 */ /* 0x000fe80000000c00 */
[----:B------:R-:W0:Y:S01]  /*09e0*/  LDS.128 R16, [R38+-0x10] ;  /* 0xfffff00026107984 */ /* 0x000e220000000c00 */
[----:B------:R-:W-:Y:S01]  /*09f0*/  LEA R39, R10, UR5, 0x4 ;  /* 0x000000050a277c11 */ /* 0x000fe2000f8e20ff */
[----:B------:R-:W-:Y:S02]  /*0a00*/  DFMA R20, R20, R24, R26 ;  /* 0x000000181414722b */ /* 0x000fe4000000001a */
[----:B0-----:R-:W-:Y:S01]  /*0a10*/  DMUL R14, R14, R18 ;  /* 0x000000120e0e7228 */ /* 0x001fe20000000000 */
[----:B------:R-:W-:-:S07]  /*0a20*/  LEA R18, R7, UR5, 0x4 ;  /* 0x0000000507127c11 */ /* 0x000fce000f8e20ff */
[----:B------:R-:W-:Y:S02]  /*0a30*/  DFMA R24, R12, R16, R14 ;  /* 0x000000100c18722b */ /* 0x000fe4000000000e */
[----:B------:R-:W-:Y:S04]  /*0a40*/  LDS.128 R12, [R39+-0x10] ;  /* 0xfffff000270c7984 */ /* 0x000fe80000000c00 */
[----:B------:R-:W0:Y:S02]  /*0a50*/  LDS.128 R16, [R18+-0x10] ;  /* 0xfffff00012107984 */ /* 0x000e240000000c00 */
[----:B0-----:R-:W-:Y:S01]  /*0a60*/  DMUL R14, R14, R18 ;  /* 0x000000120e0e7228 */ /* 0x001fe20000000000 */
[----:B------:R-:W-:Y:S02]  /*0a70*/  IMAD.MOV.U32 R18, RZ, RZ, R6 ;  /* 0x000000ffff127224 */ /* 0x000fe400078e0006 */
[----:B------:R-:W-:-:S05]  /*0a80*/  IMAD.MOV.U32 R19, RZ, RZ, R3 ;  /* 0x000000ffff137224 */ /* 0x000fca00078e0003 */
[----:B------:R-:W2:Y:S04]  /*0a90*/  LDG.E.64 R26, desc[UR8][R18.64+-0x10] ;  /* 0xfffff008121a7981 */ /* 0x000ea8000c1e1b00 */
[----:B------:R-:W3:Y:S01]  /*0aa0*/  LDG.E.64 R36, desc[UR8][R18.64+-0x8] ;  /* 0xfffff80812247981 */ /* 0x000ee2000c1e1b00 */
[----:B------:R-:W-:-:S03]  /*0ab0*/  DFMA R14, R12, R16, R14 ;  /* 0x000000100c0e722b */ /* 0x000fc6000000000e */
[----:B------:R-:W4:Y:S04]  /*0ac0*/  LDG.E.64 R16, desc[UR8][R18.64] ;  /* 0x0000000812107981 */ /* 0x000f28000c1e1b00 */
[----:B------:R-:W5:Y:S01]  /*0ad0*/  LDG.E.64 R12, desc[UR8][R18.64+0x8] ;  /* 0x00000808120c7981 */ /* 0x000f62000c1e1b00 */
[----:B------:R-:W-:Y:S01]  /*0ae0*/  ISETP.NE.AND P0, PT, R32, R31, PT ;  /* 0x0000001f2000720c */ /* 0x000fe20003f05270 */
[----:B------:R-:W-:Y:S01]  /*0af0*/  VIADD R33, R33, 0x4 ;  /* 0x0000000421217836 */ /* 0x000fe20000000000 */
[----:B------:R-:W-:Y:S02]  /*0b00*/  IADD3 R6, P1, PT, R18, 0x20, RZ ;  /* 0x0000002012067810 */ /* 0x000fe40007f3e0ff */
[----:B------:R-:W-:-:S03]  /*0b10*/  IADD3 R34, P2, PT, R34, 0x10, RZ ;  /* 0x0000001022227810 */ /* 0x000fc60007f5e0ff */
[----:B------:R-:W-:Y:S02]  /*0b20*/  IMAD.X R3, RZ, RZ, R19, P1 ;  /* 0x000000ffff037224 */ /* 0x000fe400008e0613 */
[----:B------:R-:W-:Y:S01]  /*0b30*/  IMAD.X R35, RZ, RZ, R35, P2 ;  /* 0x000000ffff237224 */ /* 0x000fe200010e0623 */
[----:B--2---:R-:W-:Y:S02]  /*0b40*/  DMUL R22, R22, R26 ;  /* 0x0000001a16167228 */ /* 0x004fe40000000000 */
[----:B---3--:R-:W-:-:S06]  /*0b50*/  DMUL R20, R20, R36 ;  /* 0x0000002414147228 */ /* 0x008fcc0000000000 */
[----:B------:R-:W-:Y:S02]  /*0b60*/  DADD R26, R22, R22 ;  /* 0x00000000161a7229 */ /* 0x000fe40000000016 */
[----:B----4-:R-:W-:-:S08]  /*0b70*/  DMUL R16, R24, R16 ;  /* 0x0000001018107228 */ /* 0x010fd00000000000 */
[----:B------:R-:W-:Y:S02]  /*0b80*/  FSEL R22, R22, R26, !P0 ;  /* 0x0000001a16167208 */ /* 0x000fe40004000000 */
[----:B------:R-:W-:Y:S01]  /*0b90*/  FSEL R23, R23, R27, !P0 ;  /* 0x0000001b17177208 */ /* 0x000fe20004000000 */
[----:B------:R-:W-:Y:S01]  /*0ba0*/  DADD R26, R20, R20 ;  /* 0x00000000141a7229 */ /* 0x000fe20000000014 */
[----:B------:R-:W-:Y:S01]  /*0bb0*/  ISETP.NE.AND P0, PT, R30, R29, PT ;  /* 0x0000001d1e00720c */ /* 0x000fe20003f05270 */
[----:B-----5:R-:W-:-:S03]  /*0bc0*/  DMUL R12, R14, R12 ;  /* 0x0000000c0e0c7228 */ /* 0x020fc60000000000 */
[----:B------:R-:W-:Y:S02]  /*0bd0*/  DADD R22, R8, R22 ;  /* 0x0000000008167229 */ /* 0x000fe40000000016 */
[----:B------:R-:W-:-:S03]  /*0be0*/  DADD R8, R16, R16 ;  /* 0x0000000010087229 */ /* 0x000fc60000000010 */
[----:B------:R-:W-:Y:S02]  /*0bf0*/  FSEL R14, R20, R26, !P0 ;  /* 0x0000001a140e7208 */ /* 0x000fe40004000000 */
[----:B------:R-:W-:Y:S02]  /*0c00*/  FSEL R15, R21, R27, !P0 ;  /* 0x0000001b150f7208 */ /* 0x000fe40004000000 */
[----:B------:R-:W-:-:S04]  /*0c10*/  ISETP.NE.AND P0, PT, R28, R11, PT ;  /* 0x0000000b1c00720c */ /* 0x000fc80003f05270 */
[----:B------:R-:W-:Y:S02]  /*0c20*/  DADD R22, R22, R14 ;  /* 0x0000000016167229 */ /* 0x000fe4000000000e */
[----:B------:R-:W-:Y:S01]  /*0c30*/  DADD R14, R12, R12 ;  /* 0x000000000c0e7229 */ /* 0x000fe2000000000c */
[----:B------:R-:W-:Y:S02]  /*0c40*/  FSEL R8, R16, R8, !P0 ;  /* 0x0000000810087208 */ /* 0x000fe40004000000 */
[----:B------:R-:W-:Y:S02]  /*0c50*/  FSEL R9, R17, R9, !P0 ;  /* 0x0000000911097208 */ /* 0x000fe40004000000 */
[----:B------:R-:W-:-:S04]  /*0c60*/  ISETP.NE.AND P0, PT, R10, R7, PT ;  /* 0x000000070a00720c */ /* 0x000fc80003f05270 */
[----:B------:R-:W-:Y:S01]  /*0c70*/  DADD R22, R22, R8 ;  /* 0x0000000016167229 */ /* 0x000fe20000000008 */
[----:B------:R-:W-:Y:S02]  /*0c80*/  FSEL R8, R12, R14, !P0 ;  /* 0x0000000e0c087208 */ /* 0x000fe40004000000 */
[----:B------:R-:W-:Y:S02]  /*0c90*/  FSEL R9, R13, R15, !P0 ;  /* 0x0000000f0d097208 */ /* 0x000fe40004000000 */
[----:B------:R-:W-:-:S04]  /*0ca0*/  ISETP.GE.U32.AND P0, PT, R33, R4, PT ;  /* 0x000000042100720c */ /* 0x000fc80003f06070 */
[----:B------:R-:W-:-:S09]  /*0cb0*/  DADD R8, R22, R8 ;  /* 0x0000000016087229 */ /* 0x000fd20000000008 */
[----:B------:R-:W-:Y:S05]  /*0cc0*/  @!P0 BRA `(.L_x_6) ;  /* 0xfffffff800ec8947 */ /* 0x000fea000383ffff */
.L_x_2:
[----:B------:R-:W-:Y:S05]  /*0cd0*/  BSYNC.RECONVERGENT B0 ;  /* 0x0000000000007941 */ /* 0x000fea0003800200 */
.L_x_1:
[----:B------:R-:W0:Y:S01]  /*0ce0*/  LDC.64 R6, c[0x0][0x388] ;  /* 0x0000e200ff067b82 */ /* 0x000e220000000a00 */
[----:B------:R-:W-:Y:S01]  /*0cf0*/  IMAD R5, R5, UR4, R0 ;  /* 0x0000000405057c24 */ /* 0x000fe2000f8e0200 */
[----:B------:R-:W-:-:S03]  /*0d00*/  CS2R R10, SRZ ;  /* 0x00000000000a7805 */ /* 0x000fc6000001ff00 */
[----:B------:R-:W-:-:S04]  /*0d10*/  IMAD R3, R2, UR7, R5 ;  /* 0x0000000702037c24 */ /* 0x000fc8000f8e0205 */
[----:B0-----:R-:W-:-:S05]  /*0d20*/  IMAD.WIDE.U32 R2, R3, 0x10, R6 ;  /* 0x0000001003027825 */ /* 0x001fca00078e0006 */
[----:B------:R-:W-:Y:S01]  /*0d30*/  STG.E.128 desc[UR8][R2.64], R8 ;  /* 0x0000000802007986 */ /* 0x000fe2000c101d08 */
[----:B------:R-:W-:Y:S05]  /*0d40*/  EXIT ;  /* 0x000000000000794d */ /* 0x000fea0003800000 */
.L_x_0:
[----:B------:R-:W-:-:S13]  /*0d50*/  ISETP.NE.AND P0, PT, R16, RZ, PT ;  /* 0x000000ff1000720c */ /* 0x000fda0003f05270 */
[----:B------:R-:W-:Y:S05]  /*0d60*/  @!P0 EXIT ;  /* 0x000000000000894d */ /* 0x000fea0003800000 */
[----:B------:R-:W-:Y:S01]  /*0d70*/  VIADD R4, R16, 0xffffffff ;  /* 0xffffffff10047836 */ /* 0x000fe20000000000 */
[----:B------:R-:W-:Y:S01]  /*0d80*/  BSSY.RECONVERGENT B0, `(.L_x_7) ;  /* 0x00000a2000007945 */ /* 0x000fe20003800200 */
[----:B-----5:R-:W-:Y:S01]  /*0d90*/  VIADD R9, R3, 0xffffffff ;  /* 0xffffffff03097836 */ /* 0x020fe20000000000 */
[----:B------:R-:W-:Y:S02]  /*0da0*/  CS2R R12, SRZ ;  /* 0x00000000000c7805 */ /* 0x000fe4000001ff00 */
[----:B------:R-:W-:Y:S02]  /*0db0*/  CS2R R14, SRZ ;  /* 0x00000000000e7805 */ /* 0x000fe4000001ff00 */
[----:B------:R-:W-:-:S13]  /*0dc0*/  ISETP.GE.U32.AND P0, PT, R4, R9, PT ;  /* 0x000000090400720c */ /* 0x000fda0003f06070 */
[----:B------:R-:W-:Y:S05]  /*0dd0*/  @P0 BRA `(.L_x_8) ;  /* 0x0000000800700947 */ /* 0x000fea0003800000 */
[----:B------:R0:W1:Y:S01]  /*0de0*/  LDS.128 R8, [R6] ;  /* 0x0000000006087984 */ /* 0x0000620000000c00 */
[C---:B------:R-:W-:Y:S01]  /*0df0*/  IMAD.IADD R12, R3.reuse, 0x1, -R16 ;  /* 0x00000001030c7824 */ /* 0x040fe200078e0a10 */
[----:B------:R-:W-:Y:S01]  /*0e00*/  LOP3.LUT R14, RZ, R16, RZ, 0x33, !PT ;  /* 0x00000010ff0e7212 */ /* 0x000fe200078e33ff */
[----:B------:R-:W-:Y:S03]  /*0e10*/  BSSY.RECONVERGENT B1, `(.L_x_9) ;  /* 0x000002f000017945 */ /* 0x000fe60003800200 */
[----:B------:R-:W-:Y:S01]  /*0e20*/  LOP3.LUT P1, R30, R12, 0x3, RZ, 0xc0, !PT ;  /* 0x000000030c1e7812 */ /* 0x000fe2000782c0ff */
[----:B------:R-:W-:Y:S01]  /*0e30*/  IMAD.IADD R14, R3, 0x1, R14 ;  /* 0x00000001030e7824 */ /* 0x000fe200078e020e */
[----:B------:R-:W-:-:S04]  /*0e40*/  CS2R R12, SRZ ;  /* 0x00000000000c7805 */ /* 0x000fc8000001ff00 */
[----:B------:R-:W-:Y:S02]  /*0e50*/  ISETP.GE.U32.AND P0, PT, R14, 0x3, PT ;  /* 0x000000030e00780c */ /* 0x000fe40003f06070 */
[----:B------:R-:W-:-:S05]  /*0e60*/  CS2R R14, SRZ ;  /* 0x00000000000e7805 */ /* 0x000fca000001ff00 */
[----:B0-----:R-:W-:Y:S06]  /*0e70*/  @!P1 BRA `(.L_x_10) ;  /* 0x0000000000a09947 */ /* 0x001fec0003800000 */
[----:B------:R-:W0:Y:S01]  /*0e80*/  LDCU.64 UR6, c[0x0][0x398] ;  /* 0x00007300ff0677ac */ /* 0x000e220008000a00 */
[C---:B------:R-:W-:Y:S01]  /*0e90*/  IMAD.SHL.U32 R17, R16.reuse, 0x4, RZ ;  /* 0x0000000410117824 */ /* 0x040fe200078e00ff */
[----:B------:R-:W2:Y:S01]  /*0ea0*/  LDCU.64 UR10, c[0x0][0x3a8] ;  /* 0x00007500ff0a77ac */ /* 0x000ea20008000a00 */
[----:B0-----:R-:W-:-:S03]  /*0eb0*/  LEA R6, P1, R16, UR6, 0x3 ;  /* 0x0000000610067c11 */ /* 0x001fc6000f8218ff */
[C---:B--2---:R-:W-:Y:S02]  /*0ec0*/  IADD3 R26, P3, PT, R17.reuse, UR10, RZ ;  /* 0x0000000a111a7c10 */ /* 0x044fe4000ff7e0ff */
[----:B------:R-:W-:Y:S02]  /*0ed0*/  IADD3 R6, P2, PT, R6, -0x8, RZ ;  /* 0xfffffff806067810 */ /* 0x000fe40007f5e0ff */
[----:B------:R-:W-:Y:S02]  /*0ee0*/  IADD3 R26, P4, PT, R26, -0x1, RZ ;  /* 0xffffffff1a1a7810 */ /* 0x000fe40007f9e0ff */
[----:B------:R-:W-:Y:S02]  /*0ef0*/  LEA.HI.X R7, R16, UR7, R7, 0x3, P1 ;  /* 0x0000000710077c11 */ /* 0x000fe400088f1c07 */
[----:B------:R-:W-:Y:S02]  /*0f00*/  LEA.HI.X.SX32 R17, R17, UR11, 0x1, P3 ;  /* 0x0000000b11117c11 */ /* 0x000fe400098f0eff */
[----:B------:R-:W-:-:S02]  /*0f10*/  IADD3.X R7, PT, PT, R7, -0x1, RZ, P2, !PT ;  /* 0xffffffff07077810 */ /* 0x000fc400017fe4ff */
[----:B------:R-:W-:-:S07]  /*0f20*/  IADD3.X R27, PT, PT, R17, -0x1, RZ, P4, !PT ;  /* 0xffffffff111b7810 */ /* 0x000fce00027fe4ff */
.L_x_11:
[----:B------:R-:W2:Y:S04]  /*0f30*/  LDG.E.U8 R25, desc[UR8][R26.64+-0x1] ;  /* 0xffffff081a197981 */ /* 0x000ea8000c1e1100 */
[----:B------:R0:W3:Y:S04]  /*0f40*/  LDG.E.U8 R24, desc[UR8][R26.64] ;  /* 0x000000081a187981 */ /* 0x0000e8000c1e1100 */
[----:B------:R4:W5:Y:S01]  /*0f50*/  LDG.E.64 R28, desc[UR8][R6.64] ;  /* 0x00000008061c7981 */ /* 0x000962000c1e1b00 */
[----:B------:R-:W-:Y:S02]  /*0f60*/  VIADD R30, R30, 0xffffffff ;  /* 0xffffffff1e1e7836 */ /* 0x000fe40000000000 */
[----:B------:R-:W-:Y:S01]  /*0f70*/  VIADD R4, R4, 0x1 ;  /* 0x0000000104047836 */ /* 0x000fe20000000000 */
[----:B0-----:R-:W-:-:S02]  /*0f80*/  IADD3 R26, P3, PT, R26, 0x4, RZ ;  /* 0x000000041a1a7810 */ /* 0x001fc40007f7e0ff */
[----:B----4-:R-:W-:-:S03]  /*0f90*/  IADD3 R6, P2, PT, R6, 0x8, RZ ;  /* 0x0000000806067810 */ /* 0x010fc60007f5e0ff */
[----:B------:R-:W-:Y:S02]  /*0fa0*/  IMAD.X R27, RZ, RZ, R27, P3 ;  /* 0x000000ffff1b7224 */ /* 0x000fe400018e061b */
[----:B------:R-:W-:Y:S01]  /*0fb0*/  IMAD.X R7, RZ, RZ, R7, P2 ;  /* 0x000000ffff077224 */ /* 0x000fe200010e0607 */
[----:B--2---:R-:W-:Y:S02]  /*0fc0*/  LEA R31, R25, UR5, 0x4 ;  /* 0x00000005191f7c11 */ /* 0x004fe4000f8e20ff */
[----:B---3--:R-:W-:-:S03]  /*0fd0*/  LEA R32, R24, UR5, 0x4 ;  /* 0x0000000518207c11 */ /* 0x008fc6000f8e20ff */
[----:B------:R-:W-:Y:S01]  /*0fe0*/  LDS.128 R16, [R31+-0x10] ;  /* 0xfffff0001f107984 */ /* 0x000fe20000000c00 */
[----:B------:R-:W-:-:S03]  /*0ff0*/  ISETP.NE.AND P1, PT, R25, R24, PT ;  /* 0x000000181900720c */ /* 0x000fc60003f25270 */
[----:B------:R-:W0:Y:S02]  /*1000*/  LDS.128 R20, [R32+-0x10] ;  /* 0xfffff00020147984 */ /* 0x000e240000000c00 */
[----:B0-----:R-:W-:-:S08]  /*1010*/  DMUL R18, R18, R22 ;  /* 0x0000001612127228 */ /* 0x001fd00000000000 */
[----:B------:R-:W-:-:S08]  /*1020*/  DFMA R16, R16, R20, R18 ;  /* 0x000000141010722b */ /* 0x000fd00000000012 */
[----:B-----5:R-:W-:-:S08]  /*1030*/  DMUL R16, R16, R28 ;  /* 0x0000001c10107228 */ /* 0x020fd00000000000 */
[-C--:B-1----:R-:W-:Y:S02]  /*1040*/  DMUL R22, R8, R16.reuse ;  /* 0x0000001008167228 */ /* 0x082fe40000000000 */
[----:B------:R-:W-:-:S06]  /*1050*/  DMUL R16, R10, R16 ;  /* 0x000000100a107228 */ /* 0x000fcc0000000000 */
[----:B------:R-:W-:Y:S02]  /*1060*/  DADD R18, R22, R22 ;  /* 0x0000000016127229 */ /* 0x000fe40000000016 */
[----:B------:R-:W-:-:S08]  /*1070*/  DADD R20, R16, R16 ;  /* 0x0000000010147229 */ /* 0x000fd00000000010 */
[----:B------:R-:W-:Y:S02]  /*1080*/  FSEL R18, R22, R18, !P1 ;  /* 0x0000001216127208 */ /* 0x000fe40004800000 */
[----:B------:R-:W-:Y:S02]  /*1090*/  FSEL R19, R23, R19, !P1 ;  /* 0x0000001317137208 */ /* 0x000fe40004800000 */
[----:B------:R-:W-:Y:S02]  /*10a0*/  FSEL R16, R16, R20, !P1 ;  /* 0x0000001410107208 */ /* 0x000fe40004800000 */
[----:B------:R-:W-:Y:S02]  /*10b0*/  FSEL R17, R17, R21, !P1 ;  /* 0x0000001511117208 */ /* 0x000fe40004800000 */
[----:B------:R-:W-:Y:S01]  /*10c0*/  ISETP.NE.AND P1, PT, R30, RZ, PT ;  /* 0x000000ff1e00720c */ /* 0x000fe20003f25270 */
[----:B------:R-:W-:-:S03]  /*10d0*/  DADD R12, R12, R18 ;  /* 0x000000000c0c7229 */ /* 0x000fc60000000012 */
[----:B------:R-:W-:-:S09]  /*10e0*/  DADD R14, R14, R16 ;  /* 0x000000000e0e7229 */ /* 0x000fd20000000010 */
[----:B------:R-:W-:Y:S05]  /*10f0*/  @P1 BRA `(.L_x_11) ;  /* 0xfffffffc008c1947 */ /* 0x000fea000383ffff */
.L_x_10:
[----:B------:R-:W-:Y:S05]  /*1100*/  BSYNC.RECONVERGENT B1 ;  /* 0x0000000000017941 */ /* 0x000fea0003800200 */
.L_x_9:
[----:B------:R-:W-:Y:S05]  /*1110*/  @!P0 BRA `(.L_x_8) ;  /* 0x0000000400a08947 */ /* 0x000fea0003800000 */
[----:B------:R-:W0:Y:S01]  /*1120*/  LDC.64 R16, c[0x0][0x398] ;  /* 0x0000e600ff107b82 */ /* 0x000e220000000a00 */
[----:B------:R-:W2:Y:S01]  /*1130*/  LDCU.64 UR6, c[0x0][0x3a8] ;  /* 0x00007500ff0677ac */ /* 0x000ea20008000a00 */
[----:B------:R-:W-:-:S05]  /*1140*/  IMAD.SHL.U32 R6, R4, 0x4, RZ ;  /* 0x0000000404067824 */ /* 0x000fca00078e00ff */
[----:B--2---:R-:W-:-:S04]  /*1150*/  IADD3 R30, P1, PT, R6, UR6, RZ ;  /* 0x00000006061e7c10 */ /* 0x004fc8000ff3e0ff */
[----:B------:R-:W-:Y:S01]  /*1160*/  IADD3 R30, P2, PT, R30, 0x7, RZ ;  /* 0x000000071e1e7810 */ /* 0x000fe20007f5e0ff */
[----:B0-----:R-:W-:Y:S01]  /*1170*/  IMAD.WIDE R16, R4, 0x8, R16 ;  /* 0x0000000804107825 */ /* 0x001fe200078e0210 */
[----:B------:R-:W-:Y:S02]  /*1180*/  LEA.HI.X.SX32 R31, R6, UR7, 0x1, P1 ;  /* 0x00000007061f7c11 */ /* 0x000fe400088f0eff */
[----:B------:R-:W-:-:S03]  /*1190*/  IADD3 R7, P0, PT, R16, 0x10, RZ ;  /* 0x0000001010077810 */ /* 0x000fc60007f1e0ff */
[----:B------:R-:W-:Y:S02]  /*11a0*/  IMAD.X R31, RZ, RZ, R31, P2 ;  /* 0x000000ffff1f7224 */ /* 0x000fe400010e061f */
[----:B------:R-:W-:-:S08]  /*11b0*/  IMAD.X R6, RZ, RZ, R17, P0 ;  /* 0x000000ffff067224 */ /* 0x000fd000000e0611 */
.L_x_12:
[----:B------:R-:W2:Y:S04]  /*11c0*/  LDG.E.U8 R28, desc[UR8][R30.64+-0x5] ;  /* 0xfffffb081e1c7981 */ /* 0x000ea8000c1e1100 */
[----:B------:R-:W3:Y:S04]  /*11d0*/  LDG.E.U8 R29, desc[UR8][R30.64+-0x4] ;  /* 0xfffffc081e1d7981 */ /* 0x000ee8000c1e1100 */
[----:B------:R-:W4:Y:S04]  /*11e0*/  LDG.E.U8 R27, desc[UR8][R30.64+-0x1] ;  /* 0xffffff081e1b7981 */ /* 0x000f28000c1e1100 */
[----:B------:R-:W5:Y:S04]  /*11f0*/  LDG.E.U8 R26, desc[UR8][R30.64] ;  /* 0x000000081e1a7981 */ /* 0x000f68000c1e1100 */
[----:B------:R-:W5:Y:S04]  /*1200*/  LDG.E.U8 R25, desc[UR8][R30.64+0x3] ;  /* 0x000003081e197981 */ /* 0x000f68000c1e1100 */
[----:B------:R-:W5:Y:S01]  /*1210*/  LDG.E.U8 R24, desc[UR8][R30.64+0x4] ;  /* 0x000004081e187981 */ /* 0x000f62000c1e1100 */
[----:B------:R-:W-:Y:S01]  /*1220*/  IMAD.MOV.U32 R39, RZ, RZ, R6 ;  /* 0x000000ffff277224 */ /* 0x000fe200078e0006 */
[----:B--2---:R-:W-:-:S02]  /*1230*/  LEA R34, R28, UR5, 0x4 ;  /* 0x000000051c227c11 */ /* 0x004fc4000f8e20ff */
[----:B---3--:R-:W-:-:S03]  /*1240*/  ISETP.NE.AND P0, PT, R28, R29, PT ;  /* 0x0000001d1c00720c */ /* 0x008fc60003f05270 */
[----:B------:R-:W-:Y:S01]  /*1250*/  LDS.128 R16, [R34+-0x10] ;  /* 0xfffff00022107984 */ /* 0x000fe20000000c00 */
[----:B------:R-:W-:Y:S02]  /*1260*/  LEA R35, R29, UR5, 0x4 ;  /* 0x000000051d237c11 */ /* 0x000fe4000f8e20ff */
[----:B----4-:R-:W-:Y:S01]  /*1270*/  LEA R36, R27, UR5, 0x4 ;  /* 0x000000051b247c11 */ /* 0x010fe2000f8e20ff */
[----:B------:R-:W2:Y:S01]  /*1280*/  LDG.E.U8 R28, desc[UR8][R30.64+0x7] ;  /* 0x000007081e1c7981 */ /* 0x000ea2000c1e1100 */
[----:B-----5:R-:W-:-:S03]  /*1290*/  LEA R37, R26, UR5, 0x4 ;  /* 0x000000051a257c11 */ /* 0x020fc6000f8e20ff */
[----:B------:R-:W0:Y:S01]  /*12a0*/  LDS.128 R20, [R35+-0x10] ;  /* 0xfffff00023147984 */ /* 0x000e220000000c00 */
[----:B------:R-:W-:-:S03]  /*12b0*/  LEA R38, R25, UR5, 0x4 ;  /* 0x0000000519267c11 */ /* 0x000fc6000f8e20ff */
[----:B------:R-:W3:Y:S01]  /*12c0*/  LDG.E.U8 R29, desc[UR8][R30.64+0x8] ;  /* 0x000008081e1d7981 */ /* 0x000ee2000c1e1100 */
[----:B0-----:R-:W-:-:S08]  /*12d0*/  DMUL R18, R18, R22 ;  /* 0x0000001612127228 */ /* 0x001fd00000000000 */
[----:B------:R-:W-:Y:S02]  /*12e0*/  DFMA R32, R16, R20, R18 ;  /* 0x000000141020722b */ /* 0x000fe40000000012 */
[----:B------:R-:W-:Y:S04]  /*12f0*/  LDS.128 R16, [R36+-0x10] ;  /* 0xfffff00024107984 */ /* 0x000fe80000000c00 */
[----:B------:R-:W0:Y:S02]  /*1300*/  LDS.128 R20, [R37+-0x10] ;  /* 0xfffff00025147984 */ /* 0x000e240000000c00 */
[----:B0-----:R-:W-:Y:S01]  /*1310*/  DMUL R18, R18, R22 ;  /* 0x0000001612127228 */ /* 0x001fe20000000000 */
[----:B------:R-:W-:-:S07]  /*1320*/  LEA R22, R24, UR5, 0x4 ;  /* 0x0000000518167c11 */ /* 0x000fce000f8e20ff */
[----:B------:R-:W-:Y:S02]  /*1330*/  DFMA R34, R16, R20, R18 ;  /* 0x000000141022722b */ /* 0x000fe40000000012 */
[----:B------:R0:W-:Y:S04]  /*1340*/  LDS.128 R16, [R38+-0x10] ;  /* 0xfffff00026107984 */ /* 0x0001e80000000c00 */
[----:B------:R-:W4:Y:S01]  /*1350*/  LDS.128 R20, [R22+-0x10] ;  /* 0xfffff00016147984 */ /* 0x000f220000000c00 */
[----:B0-----:R-:W-:-:S05]  /*1360*/  IMAD.MOV.U32 R38, RZ, RZ, R7 ;  /* 0x000000ffff267224 */ /* 0x001fca00078e0007 */
[----:B------:R-:W5:Y:S04]  /*1370*/  LDG.E.64 R40, desc[UR8][R38.64+-0x10] ;  /* 0xfffff00826287981 */ /* 0x000f68000c1e1b00 */
[----:B------:R-:W5:Y:S01]  /*1380*/  LDG.E.64 R6, desc[UR8][R38.64+-0x8] ;  /* 0xfffff80826067981 */ /* 0x000f62000c1e1b00 */
[----:B------:R-:W-:-:S03]  /*1390*/  ISETP.NE.AND P1, PT, R27, R26, PT ;  /* 0x0000001a1b00720c */ /* 0x000fc60003f25270 */
[----:B------:R-:W5:Y:S01]  /*13a0*/  LDG.E.64 R26, desc[UR8][R38.64] ;  /* 0x00000008261a7981 */ /* 0x000f62000c1e1b00 */
[----:B------:R-:W-:Y:S01]  /*13b0*/  ISETP.NE.AND P2, PT, R25, R24, PT ;  /* 0x000000181900720c */ /* 0x000fe20003f45270 */
[----:B----4-:R-:W-:-:S08]  /*13c0*/  DMUL R18, R18, R22 ;  /* 0x0000001612127228 */ /* 0x010fd00000000000 */
[----:B------:R-:W-:Y:S01]  /*13d0*/  DFMA R36, R16, R20, R18 ;  /* 0x000000141024722b */ /* 0x000fe20000000012 */
[----:B--2---:R-:W-:-:S05]  /*13e0*/  LEA R24, R28, UR5, 0x4 ;  /* 0x000000051c187c11 */ /* 0x004fca000f8e20ff */
[----:B------:R0:W-:Y:S04]  /*13f0*/  LDS.128 R16, [R24+-0x10] ;  /* 0xfffff00018107984 */ /* 0x0001e80000000c00 */
[----:B0-----:R-:W2:Y:S01]  /*1400*/  LDG.E.64 R24, desc[UR8][R38.64+0x8] ;  /* 0x0000080826187981 */ /* 0x001ea2000c1e1b00 */
[----:B---3--:R-:W-:-:S06]  /*1410*/  LEA R22, R29, UR5, 0x4 ;  /* 0x000000051d167c11 */ /* 0x008fcc000f8e20ff */
[----:B------:R-:W0:Y:S02]  /*1420*/  LDS.128 R20, [R22+-0x10] ;  /* 0xfffff00016147984 */ /* 0x000e240000000c00 */
[----:B0-----:R-:W-:-:S08]  /*1430*/  DMUL R18, R18, R22 ;  /* 0x0000001612127228 */ /* 0x001fd00000000000 */
[----:B------:R-:W-:Y:S02]  /*1440*/  DFMA R16, R16, R20, R18 ;  /* 0x000000141010722b */ /* 0x000fe40000000012 */
[----:B-----5:R-:W-:-:S08]  /*1450*/  DMUL R32, R32, R40 ;  /* 0x0000002820207228 */ /* 0x020fd00000000000 */
[-C--:B-1----:R-:W-:Y:S02]  /*1460*/  DMUL R20, R8, R32.reuse ;  /* 0x0000002008147228 */ /* 0x082fe40000000000 */
[----:B------:R-:W-:-:S06]  /*1470*/  DMUL R32, R10, R32 ;  /* 0x000000200a207228 */ /* 0x000fcc0000000000 */
[----:B------:R-:W-:Y:S02]  /*1480*/  DADD R18, R20, R20 ;  /* 0x0000000014127229 */ /* 0x000fe40000000014 */
[----:B------:R-:W-:Y:S02]  /*1490*/  DMUL R34, R34, R6 ;  /* 0x0000000622227228 */ /* 0x000fe40000000000 */
[----:B------:R-:W-:-:S06]  /*14a0*/  DMUL R36, R36, R26 ;  /* 0x0000001a24247228 */ /* 0x000fcc0000000000 */
[----:B------:R-:W-:Y:S02]  /*14b0*/  FSEL R6, R20, R18, !P0 ;  /* 0x0000001214067208 */ /* 0x000fe40004000000 */
[----:B------:R-:W-:Y:S01]  /*14c0*/  FSEL R7, R21, R19, !P0 ;  /* 0x0000001315077208 */ /* 0x000fe20004000000 */
[----:B------:R-:W-:Y:S02]  /*14d0*/  DADD R20, R32, R32 ;  /* 0x0000000020147229 */ /* 0x000fe40000000020 */
[C---:B------:R-:W-:Y:S02]  /*14e0*/  DMUL R18, R8.reuse, R34 ;  /* 0x0000002208127228 */ /* 0x040fe40000000000 */
[----:B------:R-:W-:Y:S02]  /*14f0*/  DMUL R26, R8, R36 ;  /* 0x00000024081a7228 */ /* 0x000fe40000000000 */
[----:B------:R-:W-:-:S04]  /*1500*/  DMUL R34, R10, R34 ;  /* 0x000000220a227228 */ /* 0x000fc80000000000 */
[----:B------:R-:W-:Y:S02]  /*1510*/  FSEL R22, R32, R20, !P0 ;  /* 0x0000001420167208 */ /* 0x000fe40004000000 */
[----:B------:R-:W-:Y:S01]  /*1520*/  FSEL R23, R33, R21, !P0 ;  /* 0x0000001521177208 */ /* 0x000fe20004000000 */
[----:B------:R-:W-:Y:S02]  /*1530*/  DADD R20, R18, R18 ;  /* 0x0000000012147229 */ /* 0x000fe40000000012 */
[----:B------:R-:W-:Y:S02]  /*1540*/  DADD R12, R12, R6 ;  /* 0x000000000c0c7229 */ /* 0x000fe40000000006 */
[----:B------:R-:W-:Y:S02]  /*1550*/  DADD R6, R26, R26 ;  /* 0x000000001a067229 */ /* 0x000fe4000000001a */
[----:B------:R-:W-:-:S04]  /*1560*/  DMUL R36, R10, R36 ;  /* 0x000000240a247228 */ /* 0x000fc80000000000 */
[----:B------:R-:W-:Y:S02]  /*1570*/  FSEL R18, R18, R20, !P1 ;  /* 0x0000001412127208 */ /* 0x000fe40004800000 */
[----:B------:R-:W-:Y:S01]  /*1580*/  FSEL R19, R19, R21, !P1 ;  /* 0x0000001513137208 */ /* 0x000fe20004800000 */
[----:B------:R-:W-:Y:S02]  /*1590*/  DADD R20, R34, R34 ;  /* 0x0000000022147229 */ /* 0x000fe40000000022 */
[----:B------:R-:W-:Y:S01]  /*15a0*/  DADD R22, R14, R22 ;  /* 0x000000000e167229 */ /* 0x000fe20000000016 */
[----:B------:R-:W-:Y:S02]  /*15b0*/  FSEL R6, R26, R6, !P2 ;  /* 0x000000061a067208 */ /* 0x000fe40005000000 */
[----:B------:R-:W-:Y:S01]  /*15c0*/  FSEL R7, R27, R7, !P2 ;  /* 0x000000071b077208 */ /* 0x000fe20005000000 */
[----:B------:R-:W-:Y:S02]  /*15d0*/  DADD R26, R36, R36 ;  /* 0x00000000241a7229 */ /* 0x000fe40000000024 */
[----:B------:R-:W-:-:S02]  /*15e0*/  DADD R18, R12, R18 ;  /* 0x000000000c127229 */ /* 0x000fc40000000012 */
[----:B------:R-:W-:Y:S02]  /*15f0*/  FSEL R20, R34, R20, !P1 ;  /* 0x0000001422147208 */ /* 0x000fe40004800000 */
[----:B------:R-:W-:Y:S01]  /*1600*/  FSEL R21, R35, R21, !P1 ;  /* 0x0000001523157208 */ /* 0x000fe20004800000 */
[----:B------:R-:W-:Y:S01]  /*1610*/  VIADD R4, R4, 0x4 ;  /* 0x0000000404047836 */ /* 0x000fe20000000000 */
[----:B------:R-:W-:-:S04]  /*1620*/  ISETP.NE.AND P0, PT, R28, R29, PT ;  /* 0x0000001d1c00720c */ /* 0x000fc80003f05270 */
[----:B------:R-:W-:Y:S01]  /*1630*/  DADD R22, R22, R20 ;  /* 0x0000000016167229 */ /* 0x000fe20000000014 */
[----:B------:R-:W-:Y:S02]  /*1640*/  FSEL R26, R36, R26, !P2 ;  /* 0x0000001a241a7208 */ /* 0x000fe40005000000 */
[----:B------:R-:W-:Y:S01]  /*1650*/  FSEL R27, R37, R27, !P2 ;  /* 0x0000001b251b7208 */ /* 0x000fe20005000000 */
[----:B------:R-:W-:-:S05]  /*1660*/  DADD R6, R18, R6 ;  /* 0x0000000012067229 */ /* 0x000fca0000000006 */
[----:B------:R-:W-:Y:S01]  /*1670*/  DADD R22, R22, R26 ;  /* 0x0000000016167229 */ /* 0x000fe2000000001a */
[----:B------:R-:W-:-:S05]  /*1680*/  IADD3 R30, P2, PT, R30, 0x10, RZ ;  /* 0x000000101e1e7810 */ /* 0x000fca0007f5e0ff */
[----:B------:R-:W-:Y:S01]  /*1690*/  IMAD.X R31, RZ, RZ, R31, P2 ;  /* 0x000000ffff1f7224 */ /* 0x000fe200010e061f */
[----:B--2---:R-:W-:-:S08]  /*16a0*/  DMUL R16, R16, R24 ;  /* 0x0000001810107228 */ /* 0x004fd00000000000 */
[-C--:B------:R-:W-:Y:S02]  /*16b0*/  DMUL R14, R8, R16.reuse ;  /* 0x00000010080e7228 */ /* 0x080fe40000000000 */
[----:B------:R-:W-:Y:S01]  /*16c0*/  DMUL R16, R10, R16 ;  /* 0x000000100a107228 */ /* 0x000fe20000000000 */
[----:B------:R-:W-:-:S05]  /*16d0*/  VIADD R25, R3, 0xffffffff ;  /* 0xffffffff03197836 */ /* 0x000fca0000000000 */
[----:B------:R-:W-:Y:S02]  /*16e0*/  DADD R12, R14, R14 ;  /* 0x000000000e0c7229 */ /* 0x000fe4000000000e */
[----:B------:R-:W-:Y:S01]  /*16f0*/  DADD R20, R16, R16 ;  /* 0x0000000010147229 */ /* 0x000fe20000000010 */
[----:B------:R-:W-:-:S07]  /*1700*/  ISETP.GE.U32.AND P1, PT, R4, R25, PT ;  /* 0x000000190400720c */ /* 0x000fce0003f26070 */
[----:B------:R-:W-:Y:S02]  /*1710*/  FSEL R12, R14, R12, !P0 ;  /* 0x0000000c0e0c7208 */ /* 0x000fe40004000000 */
[----:B------:R-:W-:Y:S02]  /*1720*/  FSEL R13, R15, R13, !P0 ;  /* 0x0000000d0f0d7208 */ /* 0x000fe40004000000 */
[----:B------:R-:W-:Y:S02]  /*1730*/  FSEL R14, R16, R20, !P0 ;  /* 0x00000014100e7208 */ /* 0x000fe40004000000 */
[----:B------:R-:W-:Y:S02]  /*1740*/  FSEL R15, R17, R21, !P0 ;  /* 0x00000015110f7208 */ /* 0x000fe40004000000 */
[----:B------:R-:W-:Y:S01]  /*1750*/  DADD R12, R6, R12 ;  /* 0x00000000060c7229 */ /* 0x000fe2000000000c */
[----:B------:R-:W-:-:S03]  /*1760*/  IADD3 R7, P0, PT, R38, 0x20, RZ ;  /* 0x0000002026077810 */ /* 0x000fc60007f1e0ff */
[----:B------:R-:W-:Y:S02]  /*1770*/  DADD R14, R22, R14 ;  /* 0x00000000160e7229 */ /* 0x000fe4000000000e */
[----:B------:R-:W-:Y:S01]  /*1780*/  IMAD.X R6, RZ, RZ, R39, P0 ;  /* 0x000000ffff067224 */ /* 0x000fe200000e0627 */
[----:B------:R-:W-:Y:S08]  /*1790*/  @!P1 BRA `(.L_x_12) ;  /* 0xfffffff800889947 */ /* 0x000ff0000383ffff */
.L_x_8:
[----:B------:R-:W-:Y:S05]  /*17a0*/  BSYNC.RECONVERGENT B0 ;  /* 0x0000000000007941 */ /* 0x000fea0003800200 */
.L_x_7:
[----:B------:R-:W0:Y:S01]  /*17b0*/  LDCU UR4, c[0x0][0x3c4] ;  /* 0x00007880ff0477ac */ /* 0x000e220008000800 */
[----:B------:R-:W2:Y:S01]  /*17c0*/  LDC.64 R6, c[0x0][0x380] ;  /* 0x0000e000ff067b82 */ /* 0x000ea20000000a00 */
[----:B------:R-:W0:Y:S02]  /*17d0*/  LDCU.64 UR6, c[0x0][0x3c8] ;  /* 0x00007900ff0677ac */ /* 0x000e240008000a00 */
[----:B0-----:R-:W-:-:S04]  /*17e0*/  UIMAD UR4, UR6, UR4, URZ ;  /* 0x00000004060472a4 */ /* 0x001fc8000f8e02ff */
[----:B------:R-:W-:Y:S02]  /*17f0*/  UIMAD UR7, UR4, UR7, URZ ;  /* 0x00000007040772a4 */ /* 0x000fe4000f8e02ff */
[----:B------:R-:W-:-:S04]  /*1800*/  IMAD R5, R5, UR4, R0 ;  /* 0x0000000405057c24 */ /* 0x000fc8000f8e0200 */
[----:B------:R-:W-:-:S04]  /*1810*/  IMAD R3, R2, UR7, R5 ;  /* 0x0000000702037c24 */ /* 0x000fc8000f8e0205 */
[----:B--2---:R-:W-:-:S05]  /*1820*/  IMAD.WIDE.U32 R2, R3, 0x10, R6 ;  /* 0x0000001003027825 */ /* 0x004fca00078e0006 */
[----:B------:R-:W-:Y:S01]  /*1830*/  STG.E.128 desc[UR8][R2.64], R12 ;  /* 0x0000000c02007986 */ /* 0x000fe2000c101d08 */
[----:B------:R-:W-:Y:S05]  /*1840*/  EXIT ;  /* 0x000000000000794d */ /* 0x000fea0003800000 */
.L_x_13:
[----:B------:R-:W-:-:S00]  /*1850*/  BRA `(.L_x_13) ;  /* 0xfffffffc00fc7947 */ /* 0x000fc0000383ffff */
[----:B------:R-:W-:-:S00]  /*1860*/  NOP ;  /* 0x0000000000007918 */ /* 0x000fc00000000000 */
        /* <DEDUP_REMOVED lines=9> */
.L_x_14:


//--------------------- .nv.shared._Z21GMMNLSE_nonlinear_sumP7double2S0_PKS_PKdS4_PKhPKjS8_bjjjj --------------------------
	.section	.nv.shared._Z21GMMNLSE_nonlinear_sumP7double2S0_PKS_PKdS4_PKhPKjS8_bjjjj,"aw",@nobits
	.sectionflags	@""
	.align	16
.nv.shared._Z21GMMNLSE_nonlinear_sumP7double2S0_PKS_PKdS4_PKhPKjS8_bjjjj:
	.zero		1536


//--------------------- .nv.shared.reserved.0     --------------------------
	.section	.nv.shared.reserved.0,"aw",@nobits
	.weak		__nv_reservedSMEM_offset_0_alias
	.size		__nv_reservedSMEM_offset_0_alias, 0, 64
	.other		__nv_reservedSMEM_offset_0_alias,@"STO_CUDA_RESERVED_SHARED STV_DEFAULT"
__nv_reservedSMEM_offset_0_alias:
	.zero		0
	.zero		64


//--------------------- .nv.constant0._Z21GMMNLSE_nonlinear_sumP7double2S0_PKS_PKdS4_PKhPKjS8_bjjjj --------------------------
	.section	.nv.constant0._Z21GMMNLSE_nonlinear_sumP7double2S0_PKS_PKdS4_PKhPKjS8_bjjjj,"a",@progbits
	.sectionflags	@""
	.align	4
.nv.constant0._Z21GMMNLSE_nonlinear_sumP7double2S0_PKS_PKdS4_PKhPKjS8_bjjjj:
	.zero		980


//--------------------- SYMBOLS --------------------------

	.type		.nv.reservedSmem.offset0,@object
	.size		.nv.reservedSmem.offset0,0x4
	.type		.nv.reservedSmem.cap,@object
	.size		.nv.reservedSmem.cap,0x4
